//
// Generated by NVIDIA NVVM Compiler
//
// Compiler Build ID: CL-36424714
// Cuda compilation tools, release 13.0, V13.0.88
// Based on NVVM 20.0.0
//

.version 9.0
.target sm_100
.address_size 64

	// .globl	_Z8rk4_stepiP5Stateff
.func  (.param .b64 func_retval0) __internal_accurate_pow
(
	.param .b64 __internal_accurate_pow_param_0,
	.param .b64 __internal_accurate_pow_param_1
)
;
.global .align 4 .b8 __cudart_i2opi_f[24] = {65, 144, 67, 60, 153, 149, 98, 219, 192, 221, 52, 245, 209, 87, 39, 252, 41, 21, 68, 78, 110, 131, 249, 162};

.visible .entry _Z8rk4_stepiP5Stateff(
	.param .u32 _Z8rk4_stepiP5Stateff_param_0,
	.param .u64 .ptr .align 1 _Z8rk4_stepiP5Stateff_param_1,
	.param .f32 _Z8rk4_stepiP5Stateff_param_2,
	.param .f32 _Z8rk4_stepiP5Stateff_param_3
)
{
	.local .align 4 .b8 	__local_depot0[28];
	.reg .b64 	%SP;
	.reg .b64 	%SPL;
	.reg .pred 	%p<206>;
	.reg .b32 	%r<529>;
	.reg .b32 	%f<291>;
	.reg .b64 	%rd<169>;
	.reg .b64 	%fd<223>;

	mov.u64 	%SPL, __local_depot0;
	ld.param.u64 	%rd66, [_Z8rk4_stepiP5Stateff_param_1];
	cvta.to.global.u64 	%rd67, %rd66;
	add.u64 	%rd1, %SPL, 0;
	mov.u32 	%r129, %ctaid.x;
	mov.u32 	%r130, %ntid.x;
	mov.u32 	%r131, %tid.x;
	mad.lo.s32 	%r132, %r129, %r130, %r131;
	mul.wide.u32 	%rd69, %r132, 32;
	add.s64 	%rd2, %rd67, %rd69;
	ld.global.f32 	%f1, [%rd2];
	ld.global.f32 	%f2, [%rd2+4];
	ld.global.f32 	%f3, [%rd2+8];
	ld.global.f32 	%f4, [%rd2+12];
	ld.global.f32 	%f5, [%rd2+16];
	ld.global.f32 	%f6, [%rd2+20];
	ld.global.f32 	%f7, [%rd2+24];
	ld.global.f32 	%f8, [%rd2+28];
	cvt.f64.f32 	%fd1, %f1;
	{
	.reg .b32 %temp; 
	mov.b64 	{%temp, %r1}, %fd1;
	}
	mov.f64 	%fd92, 0d4000000000000000;
	{
	.reg .b32 %temp; 
	mov.b64 	{%temp, %r133}, %fd92;
	}
	and.b32  	%r3, %r133, 2146435072;
	setp.eq.s32 	%p1, %r3, 1062207488;
	abs.f64 	%fd2, %fd1;
	{ // callseq 0, 0
	.param .b64 param0;
	st.param.f64 	[param0], %fd2;
	.param .b64 param1;
	st.param.f64 	[param1], 0d4000000000000000;
	.param .b64 retval0;
	call.uni (retval0), 
	__internal_accurate_pow, 
	(
	param0, 
	param1
	);
	ld.param.f64 	%fd93, [retval0];
	} // callseq 0
	setp.lt.s32 	%p2, %r1, 0;
	neg.f64 	%fd95, %fd93;
	selp.f64 	%fd96, %fd95, %fd93, %p1;
	selp.f64 	%fd204, %fd96, %fd93, %p2;
	setp.neu.f32 	%p3, %f1, 0f00000000;
	@%p3 bra 	$L__BB0_2;
	setp.eq.s32 	%p4, %r3, 1062207488;
	selp.b32 	%r134, %r1, 0, %p4;
	setp.lt.s32 	%p5, %r133, 0;
	or.b32  	%r135, %r134, 2146435072;
	selp.b32 	%r136, %r135, %r134, %p5;
	mov.b32 	%r137, 0;
	mov.b64 	%fd204, {%r137, %r136};
$L__BB0_2:
	add.f64 	%fd97, %fd1, 0d4000000000000000;
	{
	.reg .b32 %temp; 
	mov.b64 	{%temp, %r138}, %fd97;
	}
	and.b32  	%r139, %r138, 2146435072;
	setp.ne.s32 	%p6, %r139, 2146435072;
	@%p6 bra 	$L__BB0_7;
	setp.num.f32 	%p7, %f1, %f1;
	@%p7 bra 	$L__BB0_5;
	mov.f64 	%fd98, 0d4000000000000000;
	add.rn.f64 	%fd204, %fd1, %fd98;
	bra.uni 	$L__BB0_7;
$L__BB0_5:
	setp.neu.f64 	%p8, %fd2, 0d7FF0000000000000;
	@%p8 bra 	$L__BB0_7;
	setp.lt.s32 	%p9, %r1, 0;
	setp.eq.s32 	%p10, %r3, 1062207488;
	setp.lt.s32 	%p11, %r133, 0;
	selp.b32 	%r141, 0, 2146435072, %p11;
	and.b32  	%r142, %r133, 2147483647;
	setp.ne.s32 	%p12, %r142, 1071644672;
	or.b32  	%r143, %r141, -2147483648;
	selp.b32 	%r144, %r143, %r141, %p12;
	selp.b32 	%r145, %r144, %r141, %p10;
	selp.b32 	%r146, %r145, %r141, %p9;
	mov.b32 	%r147, 0;
	mov.b64 	%fd204, {%r147, %r146};
$L__BB0_7:
	setp.eq.f32 	%p13, %f1, 0f3F800000;
	cvt.rn.f32.f64 	%f72, %fd204;
	selp.f32 	%f9, 0f3F800000, %f72, %p13;
	div.rn.f32 	%f10, %f5, %f9;
	cvt.f64.f32 	%fd9, %f7;
	cvt.f64.f32 	%fd10, %f9;
	mul.f32 	%f73, %f2, 0f3F22F983;
	cvt.rni.s32.f32 	%r504, %f73;
	cvt.rn.f32.s32 	%f74, %r504;
	fma.rn.f32 	%f75, %f74, 0fBFC90FDA, %f2;
	fma.rn.f32 	%f76, %f74, 0fB3A22168, %f75;
	fma.rn.f32 	%f284, %f74, 0fA7C234C5, %f76;
	abs.f32 	%f12, %f2;
	setp.ltu.f32 	%p14, %f12, 0f47CE4780;
	mov.u32 	%r496, %r504;
	mov.f32 	%f282, %f284;
	@%p14 bra 	$L__BB0_15;
	setp.neu.f32 	%p15, %f12, 0f7F800000;
	@%p15 bra 	$L__BB0_10;
	mov.f32 	%f79, 0f00000000;
	mul.rn.f32 	%f282, %f2, %f79;
	mov.b32 	%r496, 0;
	bra.uni 	$L__BB0_15;
$L__BB0_10:
	mov.b32 	%r5, %f2;
	shl.b32 	%r149, %r5, 8;
	or.b32  	%r6, %r149, -2147483648;
	mov.b64 	%rd144, 0;
	mov.b32 	%r493, 0;
	mov.u64 	%rd142, __cudart_i2opi_f;
	mov.u64 	%rd143, %rd1;
$L__BB0_11:
	.pragma "nounroll";
	ld.global.nc.u32 	%r150, [%rd142];
	mad.wide.u32 	%rd72, %r150, %r6, %rd144;
	shr.u64 	%rd144, %rd72, 32;
	st.local.u32 	[%rd143], %rd72;
	add.s32 	%r493, %r493, 1;
	add.s64 	%rd143, %rd143, 4;
	add.s64 	%rd142, %rd142, 4;
	setp.ne.s32 	%p16, %r493, 6;
	@%p16 bra 	$L__BB0_11;
	shr.u32 	%r151, %r5, 23;
	st.local.u32 	[%rd1+24], %rd144;
	and.b32  	%r9, %r151, 31;
	and.b32  	%r152, %r151, 224;
	add.s32 	%r153, %r152, -128;
	shr.u32 	%r154, %r153, 5;
	mul.wide.u32 	%rd73, %r154, 4;
	sub.s64 	%rd9, %rd1, %rd73;
	ld.local.u32 	%r494, [%rd9+24];
	ld.local.u32 	%r495, [%rd9+20];
	setp.eq.s32 	%p17, %r9, 0;
	@%p17 bra 	$L__BB0_14;
	shf.l.wrap.b32 	%r494, %r495, %r494, %r9;
	ld.local.u32 	%r155, [%rd9+16];
	shf.l.wrap.b32 	%r495, %r155, %r495, %r9;
$L__BB0_14:
	shr.u32 	%r156, %r494, 30;
	shf.l.wrap.b32 	%r157, %r495, %r494, 2;
	shl.b32 	%r158, %r495, 2;
	shr.u32 	%r159, %r157, 31;
	add.s32 	%r160, %r159, %r156;
	neg.s32 	%r161, %r160;
	setp.lt.s32 	%p18, %r5, 0;
	selp.b32 	%r496, %r161, %r160, %p18;
	xor.b32  	%r162, %r157, %r5;
	shr.s32 	%r163, %r157, 31;
	xor.b32  	%r164, %r163, %r157;
	xor.b32  	%r165, %r163, %r158;
	cvt.u64.u32 	%rd74, %r164;
	shl.b64 	%rd75, %rd74, 32;
	cvt.u64.u32 	%rd76, %r165;
	or.b64  	%rd77, %rd75, %rd76;
	cvt.rn.f64.s64 	%fd99, %rd77;
	mul.f64 	%fd100, %fd99, 0d3BF921FB54442D19;
	cvt.rn.f32.f64 	%f77, %fd100;
	neg.f32 	%f78, %f77;
	setp.lt.s32 	%p19, %r162, 0;
	selp.f32 	%f282, %f78, %f77, %p19;
$L__BB0_15:
	setp.eq.s32 	%p20, %r3, 1062207488;
	mul.rn.f32 	%f80, %f282, %f282;
	and.b32  	%r168, %r496, 1;
	setp.eq.b32 	%p21, %r168, 1;
	selp.f32 	%f81, 0f3F800000, %f282, %p21;
	fma.rn.f32 	%f82, %f80, %f81, 0f00000000;
	fma.rn.f32 	%f83, %f80, 0f37CBAC00, 0fBAB607ED;
	selp.f32 	%f84, %f83, 0fB94D4153, %p21;
	selp.f32 	%f85, 0f3D2AAABB, 0f3C0885E4, %p21;
	fma.rn.f32 	%f86, %f84, %f80, %f85;
	selp.f32 	%f87, 0fBEFFFFFF, 0fBE2AAAA8, %p21;
	fma.rn.f32 	%f88, %f86, %f80, %f87;
	fma.rn.f32 	%f89, %f88, %f82, %f81;
	and.b32  	%r169, %r496, 2;
	setp.eq.s32 	%p22, %r169, 0;
	mov.f32 	%f90, 0f00000000;
	sub.f32 	%f91, %f90, %f89;
	selp.f32 	%f16, %f89, %f91, %p22;
	cvt.f64.f32 	%fd11, %f16;
	{
	.reg .b32 %temp; 
	mov.b64 	{%temp, %r18}, %fd11;
	}
	abs.f64 	%fd12, %fd11;
	{ // callseq 1, 0
	.param .b64 param0;
	st.param.f64 	[param0], %fd12;
	.param .b64 param1;
	st.param.f64 	[param1], 0d4000000000000000;
	.param .b64 retval0;
	call.uni (retval0), 
	__internal_accurate_pow, 
	(
	param0, 
	param1
	);
	ld.param.f64 	%fd101, [retval0];
	} // callseq 1
	setp.lt.s32 	%p23, %r18, 0;
	neg.f64 	%fd103, %fd101;
	selp.f64 	%fd104, %fd103, %fd101, %p20;
	selp.f64 	%fd206, %fd104, %fd101, %p23;
	setp.neu.f32 	%p24, %f16, 0f00000000;
	@%p24 bra 	$L__BB0_17;
	selp.b32 	%r170, %r18, 0, %p20;
	setp.lt.s32 	%p26, %r133, 0;
	or.b32  	%r171, %r170, 2146435072;
	selp.b32 	%r172, %r171, %r170, %p26;
	mov.b32 	%r173, 0;
	mov.b64 	%fd206, {%r173, %r172};
$L__BB0_17:
	add.f64 	%fd105, %fd11, 0d4000000000000000;
	{
	.reg .b32 %temp; 
	mov.b64 	{%temp, %r174}, %fd105;
	}
	and.b32  	%r175, %r174, 2146435072;
	setp.ne.s32 	%p27, %r175, 2146435072;
	@%p27 bra 	$L__BB0_22;
	setp.num.f32 	%p28, %f16, %f16;
	@%p28 bra 	$L__BB0_20;
	mov.f64 	%fd106, 0d4000000000000000;
	add.rn.f64 	%fd206, %fd11, %fd106;
	bra.uni 	$L__BB0_22;
$L__BB0_20:
	setp.neu.f64 	%p29, %fd12, 0d7FF0000000000000;
	@%p29 bra 	$L__BB0_22;
	setp.lt.s32 	%p32, %r133, 0;
	selp.b32 	%r177, 0, 2146435072, %p32;
	and.b32  	%r178, %r133, 2147483647;
	setp.ne.s32 	%p33, %r178, 1071644672;
	or.b32  	%r179, %r177, -2147483648;
	selp.b32 	%r180, %r179, %r177, %p33;
	selp.b32 	%r181, %r180, %r177, %p20;
	selp.b32 	%r182, %r181, %r177, %p23;
	mov.b32 	%r183, 0;
	mov.b64 	%fd206, {%r183, %r182};
$L__BB0_22:
	setp.eq.f32 	%p35, %f16, 0f3F800000;
	selp.f64 	%fd107, 0d3FF0000000000000, %fd206, %p35;
	mul.f64 	%fd19, %fd107, %fd10;
	mul.f32 	%f92, %f1, %f9;
	rcp.rn.f32 	%f93, %f92;
	mul.f32 	%f17, %f8, %f93;
	{
	.reg .b32 %temp; 
	mov.b64 	{%temp, %r19}, %fd9;
	}
	abs.f64 	%fd20, %fd9;
	{ // callseq 2, 0
	.param .b64 param0;
	st.param.f64 	[param0], %fd20;
	.param .b64 param1;
	st.param.f64 	[param1], 0d4000000000000000;
	.param .b64 retval0;
	call.uni (retval0), 
	__internal_accurate_pow, 
	(
	param0, 
	param1
	);
	ld.param.f64 	%fd108, [retval0];
	} // callseq 2
	setp.lt.s32 	%p36, %r19, 0;
	neg.f64 	%fd110, %fd108;
	selp.f64 	%fd111, %fd110, %fd108, %p20;
	selp.f64 	%fd208, %fd111, %fd108, %p36;
	setp.neu.f32 	%p37, %f7, 0f00000000;
	@%p37 bra 	$L__BB0_24;
	selp.b32 	%r185, %r19, 0, %p20;
	setp.lt.s32 	%p39, %r133, 0;
	or.b32  	%r186, %r185, 2146435072;
	selp.b32 	%r187, %r186, %r185, %p39;
	mov.b32 	%r188, 0;
	mov.b64 	%fd208, {%r188, %r187};
$L__BB0_24:
	add.f64 	%fd112, %fd9, 0d4000000000000000;
	{
	.reg .b32 %temp; 
	mov.b64 	{%temp, %r189}, %fd112;
	}
	and.b32  	%r190, %r189, 2146435072;
	setp.ne.s32 	%p40, %r190, 2146435072;
	@%p40 bra 	$L__BB0_29;
	setp.num.f32 	%p41, %f7, %f7;
	@%p41 bra 	$L__BB0_27;
	mov.f64 	%fd113, 0d4000000000000000;
	add.rn.f64 	%fd208, %fd9, %fd113;
	bra.uni 	$L__BB0_29;
$L__BB0_27:
	setp.neu.f64 	%p42, %fd20, 0d7FF0000000000000;
	@%p42 bra 	$L__BB0_29;
	setp.lt.s32 	%p45, %r133, 0;
	selp.b32 	%r192, 0, 2146435072, %p45;
	and.b32  	%r193, %r133, 2147483647;
	setp.ne.s32 	%p46, %r193, 1071644672;
	or.b32  	%r194, %r192, -2147483648;
	selp.b32 	%r195, %r194, %r192, %p46;
	selp.b32 	%r196, %r195, %r192, %p20;
	selp.b32 	%r197, %r196, %r192, %p36;
	mov.b32 	%r198, 0;
	mov.b64 	%fd208, {%r198, %r197};
$L__BB0_29:
	setp.ltu.f32 	%p47, %f12, 0f47CE4780;
	setp.eq.f32 	%p48, %f7, 0f3F800000;
	selp.f64 	%fd114, 0d3FF0000000000000, %fd208, %p48;
	div.rn.f64 	%fd27, %fd114, %fd10;
	mov.u32 	%r500, %r504;
	mov.f32 	%f283, %f284;
	@%p47 bra 	$L__BB0_37;
	setp.neu.f32 	%p49, %f12, 0f7F800000;
	@%p49 bra 	$L__BB0_32;
	mov.f32 	%f96, 0f00000000;
	mul.rn.f32 	%f283, %f2, %f96;
	mov.b32 	%r500, 0;
	bra.uni 	$L__BB0_37;
$L__BB0_32:
	mov.b32 	%r20, %f2;
	shl.b32 	%r200, %r20, 8;
	or.b32  	%r21, %r200, -2147483648;
	mov.b64 	%rd147, 0;
	mov.b32 	%r497, 0;
	mov.u64 	%rd145, __cudart_i2opi_f;
	mov.u64 	%rd146, %rd1;
$L__BB0_33:
	.pragma "nounroll";
	ld.global.nc.u32 	%r201, [%rd145];
	mad.wide.u32 	%rd80, %r201, %r21, %rd147;
	shr.u64 	%rd147, %rd80, 32;
	st.local.u32 	[%rd146], %rd80;
	add.s32 	%r497, %r497, 1;
	add.s64 	%rd146, %rd146, 4;
	add.s64 	%rd145, %rd145, 4;
	setp.ne.s32 	%p50, %r497, 6;
	@%p50 bra 	$L__BB0_33;
	shr.u32 	%r202, %r20, 23;
	st.local.u32 	[%rd1+24], %rd147;
	and.b32  	%r24, %r202, 31;
	and.b32  	%r203, %r202, 224;
	add.s32 	%r204, %r203, -128;
	shr.u32 	%r205, %r204, 5;
	mul.wide.u32 	%rd81, %r205, 4;
	sub.s64 	%rd16, %rd1, %rd81;
	ld.local.u32 	%r498, [%rd16+24];
	ld.local.u32 	%r499, [%rd16+20];
	setp.eq.s32 	%p51, %r24, 0;
	@%p51 bra 	$L__BB0_36;
	shf.l.wrap.b32 	%r498, %r499, %r498, %r24;
	ld.local.u32 	%r206, [%rd16+16];
	shf.l.wrap.b32 	%r499, %r206, %r499, %r24;
$L__BB0_36:
	shr.u32 	%r207, %r498, 30;
	shf.l.wrap.b32 	%r208, %r499, %r498, 2;
	shl.b32 	%r209, %r499, 2;
	shr.u32 	%r210, %r208, 31;
	add.s32 	%r211, %r210, %r207;
	neg.s32 	%r212, %r211;
	setp.lt.s32 	%p52, %r20, 0;
	selp.b32 	%r500, %r212, %r211, %p52;
	xor.b32  	%r213, %r208, %r20;
	shr.s32 	%r214, %r208, 31;
	xor.b32  	%r215, %r214, %r208;
	xor.b32  	%r216, %r214, %r209;
	cvt.u64.u32 	%rd82, %r215;
	shl.b64 	%rd83, %rd82, 32;
	cvt.u64.u32 	%rd84, %r216;
	or.b64  	%rd85, %rd83, %rd84;
	cvt.rn.f64.s64 	%fd115, %rd85;
	mul.f64 	%fd116, %fd115, 0d3BF921FB54442D19;
	cvt.rn.f32.f64 	%f94, %fd116;
	neg.f32 	%f95, %f94;
	setp.lt.s32 	%p53, %r213, 0;
	selp.f32 	%f283, %f95, %f94, %p53;
$L__BB0_37:
	setp.ltu.f32 	%p54, %f12, 0f47CE4780;
	add.s32 	%r218, %r500, 1;
	mul.rn.f32 	%f97, %f283, %f283;
	and.b32  	%r219, %r500, 1;
	setp.eq.b32 	%p55, %r219, 1;
	selp.f32 	%f98, %f283, 0f3F800000, %p55;
	fma.rn.f32 	%f99, %f97, %f98, 0f00000000;
	fma.rn.f32 	%f100, %f97, 0f37CBAC00, 0fBAB607ED;
	selp.f32 	%f101, 0fB94D4153, %f100, %p55;
	selp.f32 	%f102, 0f3C0885E4, 0f3D2AAABB, %p55;
	fma.rn.f32 	%f103, %f101, %f97, %f102;
	selp.f32 	%f104, 0fBE2AAAA8, 0fBEFFFFFF, %p55;
	fma.rn.f32 	%f105, %f103, %f97, %f104;
	fma.rn.f32 	%f106, %f105, %f99, %f98;
	and.b32  	%r220, %r218, 2;
	setp.eq.s32 	%p56, %r220, 0;
	mov.f32 	%f107, 0f00000000;
	sub.f32 	%f108, %f107, %f106;
	selp.f32 	%f109, %f106, %f108, %p56;
	cvt.f64.f32 	%fd117, %f109;
	mul.f64 	%fd28, %fd27, %fd117;
	@%p54 bra 	$L__BB0_45;
	setp.neu.f32 	%p57, %f12, 0f7F800000;
	@%p57 bra 	$L__BB0_40;
	mov.f32 	%f112, 0f00000000;
	mul.rn.f32 	%f284, %f2, %f112;
	mov.b32 	%r504, 0;
	bra.uni 	$L__BB0_45;
$L__BB0_40:
	mov.b32 	%r33, %f2;
	shl.b32 	%r222, %r33, 8;
	or.b32  	%r34, %r222, -2147483648;
	mov.b64 	%rd150, 0;
	mov.b32 	%r501, 0;
	mov.u64 	%rd148, __cudart_i2opi_f;
	mov.u64 	%rd149, %rd1;
$L__BB0_41:
	.pragma "nounroll";
	ld.global.nc.u32 	%r223, [%rd148];
	mad.wide.u32 	%rd88, %r223, %r34, %rd150;
	shr.u64 	%rd150, %rd88, 32;
	st.local.u32 	[%rd149], %rd88;
	add.s32 	%r501, %r501, 1;
	add.s64 	%rd149, %rd149, 4;
	add.s64 	%rd148, %rd148, 4;
	setp.ne.s32 	%p58, %r501, 6;
	@%p58 bra 	$L__BB0_41;
	shr.u32 	%r224, %r33, 23;
	st.local.u32 	[%rd1+24], %rd150;
	and.b32  	%r37, %r224, 31;
	and.b32  	%r225, %r224, 224;
	add.s32 	%r226, %r225, -128;
	shr.u32 	%r227, %r226, 5;
	mul.wide.u32 	%rd89, %r227, 4;
	sub.s64 	%rd23, %rd1, %rd89;
	ld.local.u32 	%r502, [%rd23+24];
	ld.local.u32 	%r503, [%rd23+20];
	setp.eq.s32 	%p59, %r37, 0;
	@%p59 bra 	$L__BB0_44;
	shf.l.wrap.b32 	%r502, %r503, %r502, %r37;
	ld.local.u32 	%r228, [%rd23+16];
	shf.l.wrap.b32 	%r503, %r228, %r503, %r37;
$L__BB0_44:
	shr.u32 	%r229, %r502, 30;
	shf.l.wrap.b32 	%r230, %r503, %r502, 2;
	shl.b32 	%r231, %r503, 2;
	shr.u32 	%r232, %r230, 31;
	add.s32 	%r233, %r232, %r229;
	neg.s32 	%r234, %r233;
	setp.lt.s32 	%p60, %r33, 0;
	selp.b32 	%r504, %r234, %r233, %p60;
	xor.b32  	%r235, %r230, %r33;
	shr.s32 	%r236, %r230, 31;
	xor.b32  	%r237, %r236, %r230;
	xor.b32  	%r238, %r236, %r231;
	cvt.u64.u32 	%rd90, %r237;
	shl.b64 	%rd91, %rd90, 32;
	cvt.u64.u32 	%rd92, %r238;
	or.b64  	%rd93, %rd91, %rd92;
	cvt.rn.f64.s64 	%fd118, %rd93;
	mul.f64 	%fd119, %fd118, 0d3BF921FB54442D19;
	cvt.rn.f32.f64 	%f110, %fd119;
	neg.f32 	%f111, %f110;
	setp.lt.s32 	%p61, %r235, 0;
	selp.f32 	%f284, %f111, %f110, %p61;
$L__BB0_45:
	mul.rn.f32 	%f113, %f284, %f284;
	and.b32  	%r240, %r504, 1;
	setp.eq.b32 	%p62, %r240, 1;
	selp.f32 	%f114, 0f3F800000, %f284, %p62;
	fma.rn.f32 	%f115, %f113, %f114, 0f00000000;
	fma.rn.f32 	%f116, %f113, 0f37CBAC00, 0fBAB607ED;
	selp.f32 	%f117, %f116, 0fB94D4153, %p62;
	selp.f32 	%f118, 0f3D2AAABB, 0f3C0885E4, %p62;
	fma.rn.f32 	%f119, %f117, %f113, %f118;
	selp.f32 	%f120, 0fBEFFFFFF, 0fBE2AAAA8, %p62;
	fma.rn.f32 	%f121, %f119, %f113, %f120;
	fma.rn.f32 	%f122, %f121, %f115, %f114;
	and.b32  	%r241, %r504, 2;
	setp.eq.s32 	%p63, %r241, 0;
	mov.f32 	%f123, 0f00000000;
	sub.f32 	%f124, %f123, %f122;
	selp.f32 	%f24, %f122, %f124, %p63;
	cvt.f64.f32 	%fd29, %f24;
	{
	.reg .b32 %temp; 
	mov.b64 	{%temp, %r46}, %fd29;
	}
	mov.f64 	%fd120, 0d4008000000000000;
	{
	.reg .b32 %temp; 
	mov.b64 	{%temp, %r242}, %fd120;
	}
	and.b32  	%r48, %r242, 2146435072;
	setp.eq.s32 	%p64, %r48, 1073741824;
	abs.f64 	%fd30, %fd29;
	{ // callseq 3, 0
	.param .b64 param0;
	st.param.f64 	[param0], %fd30;
	.param .b64 param1;
	st.param.f64 	[param1], 0d4008000000000000;
	.param .b64 retval0;
	call.uni (retval0), 
	__internal_accurate_pow, 
	(
	param0, 
	param1
	);
	ld.param.f64 	%fd121, [retval0];
	} // callseq 3
	setp.lt.s32 	%p65, %r46, 0;
	neg.f64 	%fd123, %fd121;
	selp.f64 	%fd124, %fd123, %fd121, %p64;
	selp.f64 	%fd210, %fd124, %fd121, %p65;
	setp.neu.f32 	%p66, %f24, 0f00000000;
	@%p66 bra 	$L__BB0_47;
	selp.b32 	%r243, %r46, 0, %p64;
	setp.lt.s32 	%p68, %r242, 0;
	or.b32  	%r244, %r243, 2146435072;
	selp.b32 	%r245, %r244, %r243, %p68;
	mov.b32 	%r246, 0;
	mov.b64 	%fd210, {%r246, %r245};
$L__BB0_47:
	add.f64 	%fd125, %fd29, 0d4008000000000000;
	{
	.reg .b32 %temp; 
	mov.b64 	{%temp, %r247}, %fd125;
	}
	and.b32  	%r248, %r247, 2146435072;
	setp.ne.s32 	%p69, %r248, 2146435072;
	@%p69 bra 	$L__BB0_52;
	setp.num.f32 	%p70, %f24, %f24;
	@%p70 bra 	$L__BB0_50;
	mov.f64 	%fd126, 0d4008000000000000;
	add.rn.f64 	%fd210, %fd29, %fd126;
	bra.uni 	$L__BB0_52;
$L__BB0_50:
	setp.neu.f64 	%p71, %fd30, 0d7FF0000000000000;
	@%p71 bra 	$L__BB0_52;
	setp.lt.s32 	%p74, %r242, 0;
	selp.b32 	%r250, 0, 2146435072, %p74;
	and.b32  	%r251, %r242, 2147483647;
	setp.ne.s32 	%p75, %r251, 1071644672;
	or.b32  	%r252, %r250, -2147483648;
	selp.b32 	%r253, %r252, %r250, %p75;
	selp.b32 	%r254, %r253, %r250, %p64;
	selp.b32 	%r255, %r254, %r250, %p65;
	mov.b32 	%r256, 0;
	mov.b64 	%fd210, {%r256, %r255};
$L__BB0_52:
	ld.param.f32 	%f270, [_Z8rk4_stepiP5Stateff_param_3];
	setp.eq.s32 	%p76, %r3, 1062207488;
	setp.eq.f32 	%p77, %f24, 0f3F800000;
	selp.f64 	%fd127, 0d3FF0000000000000, %fd210, %p77;
	div.rn.f64 	%fd128, %fd28, %fd127;
	cvt.rn.f32.f64 	%f25, %fd128;
	mul.f32 	%f26, %f270, 0f3F000000;
	fma.rn.f32 	%f27, %f26, %f10, %f1;
	fma.rn.f32 	%f28, %f26, %f10, %f2;
	fma.rn.f32 	%f29, %f26, %f25, %f5;
	cvt.f64.f32 	%fd37, %f27;
	{
	.reg .b32 %temp; 
	mov.b64 	{%temp, %r49}, %fd37;
	}
	abs.f64 	%fd38, %fd37;
	{ // callseq 4, 0
	.param .b64 param0;
	st.param.f64 	[param0], %fd38;
	.param .b64 param1;
	st.param.f64 	[param1], 0d4000000000000000;
	.param .b64 retval0;
	call.uni (retval0), 
	__internal_accurate_pow, 
	(
	param0, 
	param1
	);
	ld.param.f64 	%fd129, [retval0];
	} // callseq 4
	setp.lt.s32 	%p78, %r49, 0;
	neg.f64 	%fd131, %fd129;
	selp.f64 	%fd132, %fd131, %fd129, %p76;
	selp.f64 	%fd212, %fd132, %fd129, %p78;
	setp.neu.f32 	%p79, %f27, 0f00000000;
	@%p79 bra 	$L__BB0_54;
	selp.b32 	%r258, %r49, 0, %p76;
	setp.lt.s32 	%p81, %r133, 0;
	or.b32  	%r259, %r258, 2146435072;
	selp.b32 	%r260, %r259, %r258, %p81;
	mov.b32 	%r261, 0;
	mov.b64 	%fd212, {%r261, %r260};
$L__BB0_54:
	add.f64 	%fd133, %fd37, 0d4000000000000000;
	{
	.reg .b32 %temp; 
	mov.b64 	{%temp, %r262}, %fd133;
	}
	and.b32  	%r263, %r262, 2146435072;
	setp.ne.s32 	%p82, %r263, 2146435072;
	@%p82 bra 	$L__BB0_59;
	setp.num.f32 	%p83, %f27, %f27;
	@%p83 bra 	$L__BB0_57;
	mov.f64 	%fd134, 0d4000000000000000;
	add.rn.f64 	%fd212, %fd37, %fd134;
	bra.uni 	$L__BB0_59;
$L__BB0_57:
	setp.neu.f64 	%p84, %fd38, 0d7FF0000000000000;
	@%p84 bra 	$L__BB0_59;
	setp.lt.s32 	%p87, %r133, 0;
	selp.b32 	%r265, 0, 2146435072, %p87;
	and.b32  	%r266, %r133, 2147483647;
	setp.ne.s32 	%p88, %r266, 1071644672;
	or.b32  	%r267, %r265, -2147483648;
	selp.b32 	%r268, %r267, %r265, %p88;
	selp.b32 	%r269, %r268, %r265, %p76;
	selp.b32 	%r270, %r269, %r265, %p78;
	mov.b32 	%r271, 0;
	mov.b64 	%fd212, {%r271, %r270};
$L__BB0_59:
	setp.eq.f32 	%p90, %f27, 0f3F800000;
	cvt.rn.f32.f64 	%f125, %fd212;
	selp.f32 	%f126, 0f3F800000, %f125, %p90;
	div.rn.f32 	%f30, %f29, %f126;
	abs.f32 	%f31, %f28;
	setp.ltu.f32 	%p91, %f31, 0f47CE4780;
	{
	.reg .b32 %temp; 
	mov.b64 	{%temp, %r273}, %fd135;
	}
	abs.f64 	%fd136, %fd137;
	{ // callseq 5, 0
	.param .b64 param0;
	st.param.f64 	[param0], %fd136;
	.param .b64 param1;
	st.param.f64 	[param1], 0d4000000000000000;
	.param .b64 retval0;
	call.uni (retval0), 
	__internal_accurate_pow, 
	(
	param0, 
	param1
	);
	ld.param.f64 	%fd138, [retval0];
	} // callseq 5
	setp.lt.s32 	%p92, %r273, 0;
	neg.f64 	%fd140, %fd138;
	selp.f64 	%fd141, %fd140, %fd138, %p76;
	selp.f64 	%fd142, %fd141, %fd138, %p92;
	mov.f64 	%fd143, 0d7FF8000000000000;
	{
	.reg .b32 %temp; 
	mov.b64 	{%temp, %r274}, %fd143;
	}
	and.b32  	%r275, %r274, 2146435072;
	setp.eq.s32 	%p93, %r275, 2146435072;
	mov.f64 	%fd144, 0d4000000000000000;
	add.rn.f64 	%fd145, %fd146, %fd144;
	selp.f64 	%fd45, %fd145, %fd142, %p93;
	cvt.f64.f32 	%fd46, %f126;
	mul.f32 	%f127, %f28, 0f3F22F983;
	cvt.rni.s32.f32 	%r512, %f127;
	cvt.rn.f32.s32 	%f128, %r512;
	fma.rn.f32 	%f129, %f128, 0fBFC90FDA, %f28;
	fma.rn.f32 	%f130, %f128, 0fB3A22168, %f129;
	fma.rn.f32 	%f286, %f128, 0fA7C234C5, %f130;
	mov.u32 	%r508, %r512;
	mov.f32 	%f285, %f286;
	@%p91 bra 	$L__BB0_67;
	setp.neu.f32 	%p94, %f31, 0f7F800000;
	@%p94 bra 	$L__BB0_62;
	mov.f32 	%f136, 0f00000000;
	mul.rn.f32 	%f285, %f28, %f136;
	mov.b32 	%r508, 0;
	bra.uni 	$L__BB0_67;
$L__BB0_62:
	mov.b64 	%rd153, 0;
	mov.b32 	%r505, 0;
	mov.u64 	%rd151, __cudart_i2opi_f;
	fma.rn.f32 	%f131, %f26, %f10, %f2;
	mov.b32 	%r278, %f131;
	shl.b32 	%r279, %r278, 8;
	or.b32  	%r280, %r279, -2147483648;
	mov.u64 	%rd152, %rd1;
$L__BB0_63:
	.pragma "nounroll";
	ld.global.nc.u32 	%r277, [%rd151];
	mad.wide.u32 	%rd96, %r277, %r280, %rd153;
	shr.u64 	%rd153, %rd96, 32;
	st.local.u32 	[%rd152], %rd96;
	add.s32 	%r505, %r505, 1;
	add.s64 	%rd152, %rd152, 4;
	add.s64 	%rd151, %rd151, 4;
	setp.ne.s32 	%p95, %r505, 6;
	@%p95 bra 	$L__BB0_63;
	fma.rn.f32 	%f132, %f26, %f10, %f2;
	mov.b32 	%r281, %f132;
	shr.u32 	%r282, %r281, 23;
	st.local.u32 	[%rd1+24], %rd153;
	and.b32  	%r53, %r282, 31;
	and.b32  	%r283, %r282, 224;
	add.s32 	%r284, %r283, -128;
	shr.u32 	%r285, %r284, 5;
	mul.wide.u32 	%rd97, %r285, 4;
	sub.s64 	%rd30, %rd1, %rd97;
	ld.local.u32 	%r506, [%rd30+24];
	ld.local.u32 	%r507, [%rd30+20];
	setp.eq.s32 	%p96, %r53, 0;
	@%p96 bra 	$L__BB0_66;
	shf.l.wrap.b32 	%r506, %r507, %r506, %r53;
	ld.local.u32 	%r286, [%rd30+16];
	shf.l.wrap.b32 	%r507, %r286, %r507, %r53;
$L__BB0_66:
	shr.u32 	%r287, %r506, 30;
	shf.l.wrap.b32 	%r288, %r507, %r506, 2;
	shl.b32 	%r289, %r507, 2;
	shr.u32 	%r290, %r288, 31;
	add.s32 	%r291, %r290, %r287;
	neg.s32 	%r292, %r291;
	fma.rn.f32 	%f133, %f26, %f10, %f2;
	mov.b32 	%r293, %f133;
	setp.lt.s32 	%p97, %r293, 0;
	selp.b32 	%r508, %r292, %r291, %p97;
	xor.b32  	%r294, %r288, %r293;
	shr.s32 	%r295, %r288, 31;
	xor.b32  	%r296, %r295, %r288;
	xor.b32  	%r297, %r295, %r289;
	cvt.u64.u32 	%rd98, %r296;
	shl.b64 	%rd99, %rd98, 32;
	cvt.u64.u32 	%rd100, %r297;
	or.b64  	%rd101, %rd99, %rd100;
	cvt.rn.f64.s64 	%fd147, %rd101;
	mul.f64 	%fd148, %fd147, 0d3BF921FB54442D19;
	cvt.rn.f32.f64 	%f134, %fd148;
	neg.f32 	%f135, %f134;
	setp.lt.s32 	%p98, %r294, 0;
	selp.f32 	%f285, %f135, %f134, %p98;
$L__BB0_67:
	add.s32 	%r299, %r508, 1;
	mul.rn.f32 	%f137, %f285, %f285;
	and.b32  	%r300, %r508, 1;
	setp.eq.b32 	%p100, %r300, 1;
	selp.f32 	%f138, %f285, 0f3F800000, %p100;
	fma.rn.f32 	%f139, %f137, %f138, 0f00000000;
	fma.rn.f32 	%f140, %f137, 0f37CBAC00, 0fBAB607ED;
	selp.f32 	%f141, 0fB94D4153, %f140, %p100;
	selp.f32 	%f142, 0f3C0885E4, 0f3D2AAABB, %p100;
	fma.rn.f32 	%f143, %f141, %f137, %f142;
	selp.f32 	%f144, 0fBE2AAAA8, 0fBEFFFFFF, %p100;
	fma.rn.f32 	%f145, %f143, %f137, %f144;
	fma.rn.f32 	%f146, %f145, %f139, %f138;
	and.b32  	%r301, %r299, 2;
	setp.eq.s32 	%p101, %r301, 0;
	mov.f32 	%f147, 0f00000000;
	sub.f32 	%f148, %f147, %f146;
	selp.f32 	%f149, %f146, %f148, %p101;
	cvt.f64.f32 	%fd149, %f149;
	div.rn.f64 	%fd150, %fd45, %fd46;
	mul.f64 	%fd47, %fd150, %fd149;
	@%p91 bra 	$L__BB0_75;
	fma.rn.f32 	%f36, %f26, %f10, %f2;
	setp.neu.f32 	%p102, %f31, 0f7F800000;
	@%p102 bra 	$L__BB0_70;
	mov.f32 	%f152, 0f00000000;
	mul.rn.f32 	%f286, %f36, %f152;
	mov.b32 	%r512, 0;
	bra.uni 	$L__BB0_75;
$L__BB0_70:
	mov.b32 	%r62, %f36;
	shl.b32 	%r303, %r62, 8;
	or.b32  	%r63, %r303, -2147483648;
	mov.b64 	%rd156, 0;
	mov.b32 	%r509, 0;
	mov.u64 	%rd154, __cudart_i2opi_f;
	mov.u64 	%rd155, %rd1;
$L__BB0_71:
	.pragma "nounroll";
	ld.global.nc.u32 	%r304, [%rd154];
	mad.wide.u32 	%rd104, %r304, %r63, %rd156;
	shr.u64 	%rd156, %rd104, 32;
	st.local.u32 	[%rd155], %rd104;
	add.s32 	%r509, %r509, 1;
	add.s64 	%rd155, %rd155, 4;
	add.s64 	%rd154, %rd154, 4;
	setp.ne.s32 	%p103, %r509, 6;
	@%p103 bra 	$L__BB0_71;
	shr.u32 	%r305, %r62, 23;
	st.local.u32 	[%rd1+24], %rd156;
	and.b32  	%r66, %r305, 31;
	and.b32  	%r306, %r305, 224;
	add.s32 	%r307, %r306, -128;
	shr.u32 	%r308, %r307, 5;
	mul.wide.u32 	%rd105, %r308, 4;
	sub.s64 	%rd37, %rd1, %rd105;
	ld.local.u32 	%r510, [%rd37+24];
	ld.local.u32 	%r511, [%rd37+20];
	setp.eq.s32 	%p104, %r66, 0;
	@%p104 bra 	$L__BB0_74;
	shf.l.wrap.b32 	%r510, %r511, %r510, %r66;
	ld.local.u32 	%r309, [%rd37+16];
	shf.l.wrap.b32 	%r511, %r309, %r511, %r66;
$L__BB0_74:
	shr.u32 	%r310, %r510, 30;
	shf.l.wrap.b32 	%r311, %r511, %r510, 2;
	shl.b32 	%r312, %r511, 2;
	shr.u32 	%r313, %r311, 31;
	add.s32 	%r314, %r313, %r310;
	neg.s32 	%r315, %r314;
	setp.lt.s32 	%p105, %r62, 0;
	selp.b32 	%r512, %r315, %r314, %p105;
	xor.b32  	%r316, %r311, %r62;
	shr.s32 	%r317, %r311, 31;
	xor.b32  	%r318, %r317, %r311;
	xor.b32  	%r319, %r317, %r312;
	cvt.u64.u32 	%rd106, %r318;
	shl.b64 	%rd107, %rd106, 32;
	cvt.u64.u32 	%rd108, %r319;
	or.b64  	%rd109, %rd107, %rd108;
	cvt.rn.f64.s64 	%fd151, %rd109;
	mul.f64 	%fd152, %fd151, 0d3BF921FB54442D19;
	cvt.rn.f32.f64 	%f150, %fd152;
	neg.f32 	%f151, %f150;
	setp.lt.s32 	%p106, %r316, 0;
	selp.f32 	%f286, %f151, %f150, %p106;
$L__BB0_75:
	mul.rn.f32 	%f153, %f286, %f286;
	and.b32  	%r322, %r512, 1;
	setp.eq.b32 	%p108, %r322, 1;
	selp.f32 	%f154, 0f3F800000, %f286, %p108;
	fma.rn.f32 	%f155, %f153, %f154, 0f00000000;
	fma.rn.f32 	%f156, %f153, 0f37CBAC00, 0fBAB607ED;
	selp.f32 	%f157, %f156, 0fB94D4153, %p108;
	selp.f32 	%f158, 0f3D2AAABB, 0f3C0885E4, %p108;
	fma.rn.f32 	%f159, %f157, %f153, %f158;
	selp.f32 	%f160, 0fBEFFFFFF, 0fBE2AAAA8, %p108;
	fma.rn.f32 	%f161, %f159, %f153, %f160;
	fma.rn.f32 	%f162, %f161, %f155, %f154;
	and.b32  	%r323, %r512, 2;
	setp.eq.s32 	%p109, %r323, 0;
	mov.f32 	%f163, 0f00000000;
	sub.f32 	%f164, %f163, %f162;
	selp.f32 	%f40, %f162, %f164, %p109;
	cvt.f64.f32 	%fd48, %f40;
	{
	.reg .b32 %temp; 
	mov.b64 	{%temp, %r75}, %fd48;
	}
	abs.f64 	%fd49, %fd48;
	{ // callseq 6, 0
	.param .b64 param0;
	st.param.f64 	[param0], %fd49;
	.param .b64 param1;
	st.param.f64 	[param1], 0d4008000000000000;
	.param .b64 retval0;
	call.uni (retval0), 
	__internal_accurate_pow, 
	(
	param0, 
	param1
	);
	ld.param.f64 	%fd153, [retval0];
	} // callseq 6
	setp.lt.s32 	%p110, %r75, 0;
	neg.f64 	%fd155, %fd153;
	selp.f64 	%fd156, %fd155, %fd153, %p64;
	selp.f64 	%fd214, %fd156, %fd153, %p110;
	setp.neu.f32 	%p111, %f40, 0f00000000;
	@%p111 bra 	$L__BB0_77;
	selp.b32 	%r324, %r75, 0, %p64;
	setp.lt.s32 	%p113, %r242, 0;
	or.b32  	%r325, %r324, 2146435072;
	selp.b32 	%r326, %r325, %r324, %p113;
	mov.b32 	%r327, 0;
	mov.b64 	%fd214, {%r327, %r326};
$L__BB0_77:
	add.f64 	%fd157, %fd48, 0d4008000000000000;
	{
	.reg .b32 %temp; 
	mov.b64 	{%temp, %r328}, %fd157;
	}
	and.b32  	%r329, %r328, 2146435072;
	setp.ne.s32 	%p114, %r329, 2146435072;
	@%p114 bra 	$L__BB0_82;
	setp.num.f32 	%p115, %f40, %f40;
	@%p115 bra 	$L__BB0_80;
	mov.f64 	%fd158, 0d4008000000000000;
	add.rn.f64 	%fd214, %fd48, %fd158;
	bra.uni 	$L__BB0_82;
$L__BB0_80:
	setp.neu.f64 	%p116, %fd49, 0d7FF0000000000000;
	@%p116 bra 	$L__BB0_82;
	setp.lt.s32 	%p119, %r242, 0;
	selp.b32 	%r331, 0, 2146435072, %p119;
	and.b32  	%r332, %r242, 2147483647;
	setp.ne.s32 	%p120, %r332, 1071644672;
	or.b32  	%r333, %r331, -2147483648;
	selp.b32 	%r334, %r333, %r331, %p120;
	selp.b32 	%r335, %r334, %r331, %p64;
	selp.b32 	%r336, %r335, %r331, %p110;
	mov.b32 	%r337, 0;
	mov.b64 	%fd214, {%r337, %r336};
$L__BB0_82:
	setp.eq.f32 	%p122, %f40, 0f3F800000;
	selp.f64 	%fd159, 0d3FF0000000000000, %fd214, %p122;
	div.rn.f64 	%fd160, %fd47, %fd159;
	cvt.rn.f32.f64 	%f41, %fd160;
	fma.rn.f32 	%f42, %f26, %f30, %f1;
	fma.rn.f32 	%f43, %f26, %f41, %f5;
	cvt.f64.f32 	%fd56, %f42;
	{
	.reg .b32 %temp; 
	mov.b64 	{%temp, %r76}, %fd56;
	}
	abs.f64 	%fd57, %fd56;
	{ // callseq 7, 0
	.param .b64 param0;
	st.param.f64 	[param0], %fd57;
	.param .b64 param1;
	st.param.f64 	[param1], 0d4000000000000000;
	.param .b64 retval0;
	call.uni (retval0), 
	__internal_accurate_pow, 
	(
	param0, 
	param1
	);
	ld.param.f64 	%fd161, [retval0];
	} // callseq 7
	setp.lt.s32 	%p123, %r76, 0;
	neg.f64 	%fd163, %fd161;
	selp.f64 	%fd164, %fd163, %fd161, %p76;
	selp.f64 	%fd216, %fd164, %fd161, %p123;
	setp.neu.f32 	%p124, %f42, 0f00000000;
	@%p124 bra 	$L__BB0_84;
	selp.b32 	%r339, %r76, 0, %p76;
	setp.lt.s32 	%p126, %r133, 0;
	or.b32  	%r340, %r339, 2146435072;
	selp.b32 	%r341, %r340, %r339, %p126;
	mov.b32 	%r342, 0;
	mov.b64 	%fd216, {%r342, %r341};
$L__BB0_84:
	add.f64 	%fd165, %fd56, 0d4000000000000000;
	{
	.reg .b32 %temp; 
	mov.b64 	{%temp, %r343}, %fd165;
	}
	and.b32  	%r344, %r343, 2146435072;
	setp.ne.s32 	%p127, %r344, 2146435072;
	@%p127 bra 	$L__BB0_89;
	setp.num.f32 	%p128, %f42, %f42;
	@%p128 bra 	$L__BB0_87;
	mov.f64 	%fd166, 0d4000000000000000;
	add.rn.f64 	%fd216, %fd56, %fd166;
	bra.uni 	$L__BB0_89;
$L__BB0_87:
	setp.neu.f64 	%p129, %fd57, 0d7FF0000000000000;
	@%p129 bra 	$L__BB0_89;
	setp.lt.s32 	%p132, %r133, 0;
	selp.b32 	%r346, 0, 2146435072, %p132;
	and.b32  	%r347, %r133, 2147483647;
	setp.ne.s32 	%p133, %r347, 1071644672;
	or.b32  	%r348, %r346, -2147483648;
	selp.b32 	%r349, %r348, %r346, %p133;
	selp.b32 	%r350, %r349, %r346, %p76;
	selp.b32 	%r351, %r350, %r346, %p123;
	mov.b32 	%r352, 0;
	mov.b64 	%fd216, {%r352, %r351};
$L__BB0_89:
	ld.param.f32 	%f271, [_Z8rk4_stepiP5Stateff_param_3];
	setp.eq.f32 	%p134, %f42, 0f3F800000;
	cvt.rn.f32.f64 	%f165, %fd216;
	selp.f32 	%f166, 0f3F800000, %f165, %p134;
	div.rn.f32 	%f44, %f43, %f166;
	mul.f32 	%f167, %f271, 0f3F000000;
	fma.rn.f32 	%f45, %f167, %f30, %f2;
	abs.f32 	%f46, %f45;
	setp.ltu.f32 	%p135, %f46, 0f47CE4780;
	cvt.f64.f32 	%fd64, %f166;
	mul.f32 	%f168, %f45, 0f3F22F983;
	cvt.rni.s32.f32 	%r520, %f168;
	cvt.rn.f32.s32 	%f169, %r520;
	fma.rn.f32 	%f170, %f169, 0fBFC90FDA, %f45;
	fma.rn.f32 	%f171, %f169, 0fB3A22168, %f170;
	fma.rn.f32 	%f288, %f169, 0fA7C234C5, %f171;
	mov.u32 	%r516, %r520;
	mov.f32 	%f287, %f288;
	@%p135 bra 	$L__BB0_97;
	setp.neu.f32 	%p136, %f46, 0f7F800000;
	@%p136 bra 	$L__BB0_92;
	mov.f32 	%f180, 0f00000000;
	mul.rn.f32 	%f287, %f45, %f180;
	mov.b32 	%r516, 0;
	bra.uni 	$L__BB0_97;
$L__BB0_92:
	mov.b64 	%rd159, 0;
	mov.b32 	%r513, 0;
	mov.u64 	%rd157, __cudart_i2opi_f;
	mov.u64 	%rd158, %rd1;
$L__BB0_93:
	.pragma "nounroll";
	ld.param.f32 	%f272, [_Z8rk4_stepiP5Stateff_param_3];
	ld.global.nc.u32 	%r354, [%rd157];
	mul.f32 	%f172, %f272, 0f3F000000;
	fma.rn.f32 	%f173, %f172, %f30, %f2;
	mov.b32 	%r355, %f173;
	shl.b32 	%r356, %r355, 8;
	or.b32  	%r357, %r356, -2147483648;
	mad.wide.u32 	%rd112, %r354, %r357, %rd159;
	shr.u64 	%rd159, %rd112, 32;
	st.local.u32 	[%rd158], %rd112;
	add.s32 	%r513, %r513, 1;
	add.s64 	%rd158, %rd158, 4;
	add.s64 	%rd157, %rd157, 4;
	setp.ne.s32 	%p137, %r513, 6;
	@%p137 bra 	$L__BB0_93;
	ld.param.f32 	%f273, [_Z8rk4_stepiP5Stateff_param_3];
	mul.f32 	%f174, %f273, 0f3F000000;
	fma.rn.f32 	%f175, %f174, %f30, %f2;
	mov.b32 	%r358, %f175;
	shr.u32 	%r359, %r358, 23;
	st.local.u32 	[%rd1+24], %rd159;
	and.b32  	%r80, %r359, 31;
	and.b32  	%r360, %r359, 224;
	add.s32 	%r361, %r360, -128;
	shr.u32 	%r362, %r361, 5;
	mul.wide.u32 	%rd113, %r362, 4;
	sub.s64 	%rd44, %rd1, %rd113;
	ld.local.u32 	%r514, [%rd44+24];
	ld.local.u32 	%r515, [%rd44+20];
	setp.eq.s32 	%p138, %r80, 0;
	@%p138 bra 	$L__BB0_96;
	shf.l.wrap.b32 	%r514, %r515, %r514, %r80;
	ld.local.u32 	%r363, [%rd44+16];
	shf.l.wrap.b32 	%r515, %r363, %r515, %r80;
$L__BB0_96:
	ld.param.f32 	%f274, [_Z8rk4_stepiP5Stateff_param_3];
	shr.u32 	%r364, %r514, 30;
	shf.l.wrap.b32 	%r365, %r515, %r514, 2;
	shl.b32 	%r366, %r515, 2;
	shr.u32 	%r367, %r365, 31;
	add.s32 	%r368, %r367, %r364;
	neg.s32 	%r369, %r368;
	mul.f32 	%f176, %f274, 0f3F000000;
	fma.rn.f32 	%f177, %f176, %f30, %f2;
	mov.b32 	%r370, %f177;
	setp.lt.s32 	%p139, %r370, 0;
	selp.b32 	%r516, %r369, %r368, %p139;
	xor.b32  	%r371, %r365, %r370;
	shr.s32 	%r372, %r365, 31;
	xor.b32  	%r373, %r372, %r365;
	xor.b32  	%r374, %r372, %r366;
	cvt.u64.u32 	%rd114, %r373;
	shl.b64 	%rd115, %rd114, 32;
	cvt.u64.u32 	%rd116, %r374;
	or.b64  	%rd117, %rd115, %rd116;
	cvt.rn.f64.s64 	%fd167, %rd117;
	mul.f64 	%fd168, %fd167, 0d3BF921FB54442D19;
	cvt.rn.f32.f64 	%f178, %fd168;
	neg.f32 	%f179, %f178;
	setp.lt.s32 	%p140, %r371, 0;
	selp.f32 	%f287, %f179, %f178, %p140;
$L__BB0_97:
	add.s32 	%r376, %r516, 1;
	mul.rn.f32 	%f181, %f287, %f287;
	and.b32  	%r377, %r516, 1;
	setp.eq.b32 	%p142, %r377, 1;
	selp.f32 	%f182, %f287, 0f3F800000, %p142;
	fma.rn.f32 	%f183, %f181, %f182, 0f00000000;
	fma.rn.f32 	%f184, %f181, 0f37CBAC00, 0fBAB607ED;
	selp.f32 	%f185, 0fB94D4153, %f184, %p142;
	selp.f32 	%f186, 0f3C0885E4, 0f3D2AAABB, %p142;
	fma.rn.f32 	%f187, %f185, %f181, %f186;
	selp.f32 	%f188, 0fBE2AAAA8, 0fBEFFFFFF, %p142;
	fma.rn.f32 	%f189, %f187, %f181, %f188;
	fma.rn.f32 	%f190, %f189, %f183, %f182;
	and.b32  	%r378, %r376, 2;
	setp.eq.s32 	%p143, %r378, 0;
	mov.f32 	%f191, 0f00000000;
	sub.f32 	%f192, %f191, %f190;
	selp.f32 	%f193, %f190, %f192, %p143;
	cvt.f64.f32 	%fd169, %f193;
	div.rn.f64 	%fd170, %fd45, %fd64;
	mul.f64 	%fd65, %fd170, %fd169;
	@%p135 bra 	$L__BB0_105;
	ld.param.f32 	%f275, [_Z8rk4_stepiP5Stateff_param_3];
	mul.f32 	%f194, %f275, 0f3F000000;
	fma.rn.f32 	%f51, %f194, %f30, %f2;
	setp.neu.f32 	%p144, %f46, 0f7F800000;
	@%p144 bra 	$L__BB0_100;
	mov.f32 	%f197, 0f00000000;
	mul.rn.f32 	%f288, %f51, %f197;
	mov.b32 	%r520, 0;
	bra.uni 	$L__BB0_105;
$L__BB0_100:
	mov.b32 	%r89, %f51;
	mov.b64 	%rd162, 0;
	mov.b32 	%r517, 0;
	mov.u64 	%rd160, __cudart_i2opi_f;
	shl.b32 	%r381, %r89, 8;
	or.b32  	%r382, %r381, -2147483648;
	mov.u64 	%rd161, %rd1;
$L__BB0_101:
	.pragma "nounroll";
	ld.global.nc.u32 	%r380, [%rd160];
	mad.wide.u32 	%rd120, %r380, %r382, %rd162;
	shr.u64 	%rd162, %rd120, 32;
	st.local.u32 	[%rd161], %rd120;
	add.s32 	%r517, %r517, 1;
	add.s64 	%rd161, %rd161, 4;
	add.s64 	%rd160, %rd160, 4;
	setp.ne.s32 	%p145, %r517, 6;
	@%p145 bra 	$L__BB0_101;
	shr.u32 	%r383, %r89, 23;
	st.local.u32 	[%rd1+24], %rd162;
	and.b32  	%r92, %r383, 31;
	and.b32  	%r384, %r383, 224;
	add.s32 	%r385, %r384, -128;
	shr.u32 	%r386, %r385, 5;
	mul.wide.u32 	%rd121, %r386, 4;
	sub.s64 	%rd51, %rd1, %rd121;
	ld.local.u32 	%r518, [%rd51+24];
	ld.local.u32 	%r519, [%rd51+20];
	setp.eq.s32 	%p146, %r92, 0;
	@%p146 bra 	$L__BB0_104;
	shf.l.wrap.b32 	%r518, %r519, %r518, %r92;
	ld.local.u32 	%r387, [%rd51+16];
	shf.l.wrap.b32 	%r519, %r387, %r519, %r92;
$L__BB0_104:
	shr.u32 	%r388, %r518, 30;
	shf.l.wrap.b32 	%r389, %r519, %r518, 2;
	shl.b32 	%r390, %r519, 2;
	shr.u32 	%r391, %r389, 31;
	add.s32 	%r392, %r391, %r388;
	neg.s32 	%r393, %r392;
	setp.lt.s32 	%p147, %r89, 0;
	selp.b32 	%r520, %r393, %r392, %p147;
	xor.b32  	%r394, %r389, %r89;
	shr.s32 	%r395, %r389, 31;
	xor.b32  	%r396, %r395, %r389;
	xor.b32  	%r397, %r395, %r390;
	cvt.u64.u32 	%rd122, %r396;
	shl.b64 	%rd123, %rd122, 32;
	cvt.u64.u32 	%rd124, %r397;
	or.b64  	%rd125, %rd123, %rd124;
	cvt.rn.f64.s64 	%fd171, %rd125;
	mul.f64 	%fd172, %fd171, 0d3BF921FB54442D19;
	cvt.rn.f32.f64 	%f195, %fd172;
	neg.f32 	%f196, %f195;
	setp.lt.s32 	%p148, %r394, 0;
	selp.f32 	%f288, %f196, %f195, %p148;
$L__BB0_105:
	mul.rn.f32 	%f198, %f288, %f288;
	and.b32  	%r400, %r520, 1;
	setp.eq.b32 	%p150, %r400, 1;
	selp.f32 	%f199, 0f3F800000, %f288, %p150;
	fma.rn.f32 	%f200, %f198, %f199, 0f00000000;
	fma.rn.f32 	%f201, %f198, 0f37CBAC00, 0fBAB607ED;
	selp.f32 	%f202, %f201, 0fB94D4153, %p150;
	selp.f32 	%f203, 0f3D2AAABB, 0f3C0885E4, %p150;
	fma.rn.f32 	%f204, %f202, %f198, %f203;
	selp.f32 	%f205, 0fBEFFFFFF, 0fBE2AAAA8, %p150;
	fma.rn.f32 	%f206, %f204, %f198, %f205;
	fma.rn.f32 	%f207, %f206, %f200, %f199;
	and.b32  	%r401, %r520, 2;
	setp.eq.s32 	%p151, %r401, 0;
	mov.f32 	%f208, 0f00000000;
	sub.f32 	%f209, %f208, %f207;
	selp.f32 	%f55, %f207, %f209, %p151;
	cvt.f64.f32 	%fd66, %f55;
	{
	.reg .b32 %temp; 
	mov.b64 	{%temp, %r101}, %fd66;
	}
	abs.f64 	%fd67, %fd66;
	{ // callseq 8, 0
	.param .b64 param0;
	st.param.f64 	[param0], %fd67;
	.param .b64 param1;
	st.param.f64 	[param1], 0d4008000000000000;
	.param .b64 retval0;
	call.uni (retval0), 
	__internal_accurate_pow, 
	(
	param0, 
	param1
	);
	ld.param.f64 	%fd173, [retval0];
	} // callseq 8
	setp.lt.s32 	%p152, %r101, 0;
	neg.f64 	%fd175, %fd173;
	selp.f64 	%fd176, %fd175, %fd173, %p64;
	selp.f64 	%fd218, %fd176, %fd173, %p152;
	setp.neu.f32 	%p153, %f55, 0f00000000;
	@%p153 bra 	$L__BB0_107;
	selp.b32 	%r402, %r101, 0, %p64;
	setp.lt.s32 	%p155, %r242, 0;
	or.b32  	%r403, %r402, 2146435072;
	selp.b32 	%r404, %r403, %r402, %p155;
	mov.b32 	%r405, 0;
	mov.b64 	%fd218, {%r405, %r404};
$L__BB0_107:
	add.f64 	%fd177, %fd66, 0d4008000000000000;
	{
	.reg .b32 %temp; 
	mov.b64 	{%temp, %r406}, %fd177;
	}
	and.b32  	%r407, %r406, 2146435072;
	setp.ne.s32 	%p156, %r407, 2146435072;
	@%p156 bra 	$L__BB0_112;
	setp.num.f32 	%p157, %f55, %f55;
	@%p157 bra 	$L__BB0_110;
	mov.f64 	%fd178, 0d4008000000000000;
	add.rn.f64 	%fd218, %fd66, %fd178;
	bra.uni 	$L__BB0_112;
$L__BB0_110:
	setp.neu.f64 	%p158, %fd67, 0d7FF0000000000000;
	@%p158 bra 	$L__BB0_112;
	setp.lt.s32 	%p161, %r242, 0;
	selp.b32 	%r409, 0, 2146435072, %p161;
	and.b32  	%r410, %r242, 2147483647;
	setp.ne.s32 	%p162, %r410, 1071644672;
	or.b32  	%r411, %r409, -2147483648;
	selp.b32 	%r412, %r411, %r409, %p162;
	selp.b32 	%r413, %r412, %r409, %p64;
	selp.b32 	%r414, %r413, %r409, %p152;
	mov.b32 	%r415, 0;
	mov.b64 	%fd218, {%r415, %r414};
$L__BB0_112:
	ld.param.f32 	%f276, [_Z8rk4_stepiP5Stateff_param_3];
	setp.eq.f32 	%p164, %f55, 0f3F800000;
	selp.f64 	%fd179, 0d3FF0000000000000, %fd218, %p164;
	div.rn.f64 	%fd180, %fd65, %fd179;
	cvt.rn.f32.f64 	%f56, %fd180;
	fma.rn.f32 	%f57, %f276, %f44, %f1;
	cvt.f64.f32 	%fd74, %f57;
	{
	.reg .b32 %temp; 
	mov.b64 	{%temp, %r102}, %fd74;
	}
	abs.f64 	%fd75, %fd74;
	{ // callseq 9, 0
	.param .b64 param0;
	st.param.f64 	[param0], %fd75;
	.param .b64 param1;
	st.param.f64 	[param1], 0d4000000000000000;
	.param .b64 retval0;
	call.uni (retval0), 
	__internal_accurate_pow, 
	(
	param0, 
	param1
	);
	ld.param.f64 	%fd181, [retval0];
	} // callseq 9
	setp.lt.s32 	%p165, %r102, 0;
	neg.f64 	%fd183, %fd181;
	selp.f64 	%fd184, %fd183, %fd181, %p76;
	selp.f64 	%fd220, %fd184, %fd181, %p165;
	setp.neu.f32 	%p166, %f57, 0f00000000;
	@%p166 bra 	$L__BB0_114;
	selp.b32 	%r417, %r102, 0, %p76;
	setp.lt.s32 	%p168, %r133, 0;
	or.b32  	%r418, %r417, 2146435072;
	selp.b32 	%r419, %r418, %r417, %p168;
	mov.b32 	%r420, 0;
	mov.b64 	%fd220, {%r420, %r419};
$L__BB0_114:
	add.f64 	%fd185, %fd74, 0d4000000000000000;
	{
	.reg .b32 %temp; 
	mov.b64 	{%temp, %r421}, %fd185;
	}
	and.b32  	%r422, %r421, 2146435072;
	setp.ne.s32 	%p169, %r422, 2146435072;
	@%p169 bra 	$L__BB0_119;
	setp.num.f32 	%p170, %f57, %f57;
	@%p170 bra 	$L__BB0_117;
	mov.f64 	%fd186, 0d4000000000000000;
	add.rn.f64 	%fd220, %fd74, %fd186;
	bra.uni 	$L__BB0_119;
$L__BB0_117:
	setp.neu.f64 	%p171, %fd75, 0d7FF0000000000000;
	@%p171 bra 	$L__BB0_119;
	setp.lt.s32 	%p174, %r133, 0;
	selp.b32 	%r424, 0, 2146435072, %p174;
	and.b32  	%r425, %r133, 2147483647;
	setp.ne.s32 	%p175, %r425, 1071644672;
	or.b32  	%r426, %r424, -2147483648;
	selp.b32 	%r427, %r426, %r424, %p175;
	selp.b32 	%r428, %r427, %r424, %p76;
	selp.b32 	%r429, %r428, %r424, %p165;
	mov.b32 	%r430, 0;
	mov.b64 	%fd220, {%r430, %r429};
$L__BB0_119:
	ld.param.f32 	%f277, [_Z8rk4_stepiP5Stateff_param_3];
	setp.eq.f32 	%p176, %f57, 0f3F800000;
	cvt.rn.f32.f64 	%f210, %fd220;
	selp.f32 	%f211, 0f3F800000, %f210, %p176;
	fma.rn.f32 	%f212, %f277, %f56, %f5;
	div.rn.f32 	%f58, %f212, %f211;
	fma.rn.f32 	%f59, %f277, %f44, %f2;
	abs.f32 	%f60, %f59;
	setp.ltu.f32 	%p177, %f60, 0f47CE4780;
	cvt.f64.f32 	%fd187, %f211;
	div.rn.f64 	%fd82, %fd45, %fd187;
	mul.f32 	%f213, %f59, 0f3F22F983;
	cvt.rni.s32.f32 	%r528, %f213;
	cvt.rn.f32.s32 	%f214, %r528;
	fma.rn.f32 	%f215, %f214, 0fBFC90FDA, %f59;
	fma.rn.f32 	%f216, %f214, 0fB3A22168, %f215;
	fma.rn.f32 	%f290, %f214, 0fA7C234C5, %f216;
	mov.u32 	%r524, %r528;
	mov.f32 	%f289, %f290;
	@%p177 bra 	$L__BB0_127;
	setp.neu.f32 	%p178, %f60, 0f7F800000;
	@%p178 bra 	$L__BB0_122;
	mov.f32 	%f220, 0f00000000;
	mul.rn.f32 	%f289, %f59, %f220;
	mov.b32 	%r524, 0;
	bra.uni 	$L__BB0_127;
$L__BB0_122:
	mov.b64 	%rd165, 0;
	mov.b32 	%r521, 0;
	mov.u64 	%rd163, __cudart_i2opi_f;
	mov.u64 	%rd164, %rd1;
$L__BB0_123:
	.pragma "nounroll";
	ld.param.f32 	%f278, [_Z8rk4_stepiP5Stateff_param_3];
	ld.global.nc.u32 	%r432, [%rd163];
	fma.rn.f32 	%f63, %f278, %f44, %f2;
	mov.b32 	%r433, %f63;
	shl.b32 	%r434, %r433, 8;
	or.b32  	%r435, %r434, -2147483648;
	mad.wide.u32 	%rd128, %r432, %r435, %rd165;
	shr.u64 	%rd165, %rd128, 32;
	st.local.u32 	[%rd164], %rd128;
	add.s32 	%r521, %r521, 1;
	add.s64 	%rd164, %rd164, 4;
	add.s64 	%rd163, %rd163, 4;
	setp.ne.s32 	%p179, %r521, 6;
	@%p179 bra 	$L__BB0_123;
	shr.u32 	%r437, %r433, 23;
	st.local.u32 	[%rd1+24], %rd165;
	and.b32  	%r106, %r437, 31;
	and.b32  	%r438, %r437, 224;
	add.s32 	%r439, %r438, -128;
	shr.u32 	%r440, %r439, 5;
	mul.wide.u32 	%rd129, %r440, 4;
	sub.s64 	%rd58, %rd1, %rd129;
	ld.local.u32 	%r522, [%rd58+24];
	ld.local.u32 	%r523, [%rd58+20];
	setp.eq.s32 	%p180, %r106, 0;
	@%p180 bra 	$L__BB0_126;
	shf.l.wrap.b32 	%r522, %r523, %r522, %r106;
	ld.local.u32 	%r441, [%rd58+16];
	shf.l.wrap.b32 	%r523, %r441, %r523, %r106;
$L__BB0_126:
	ld.param.f32 	%f279, [_Z8rk4_stepiP5Stateff_param_3];
	shr.u32 	%r442, %r522, 30;
	shf.l.wrap.b32 	%r443, %r523, %r522, 2;
	shl.b32 	%r444, %r523, 2;
	shr.u32 	%r445, %r443, 31;
	add.s32 	%r446, %r445, %r442;
	neg.s32 	%r447, %r446;
	fma.rn.f32 	%f217, %f279, %f44, %f2;
	mov.b32 	%r448, %f217;
	setp.lt.s32 	%p181, %r448, 0;
	selp.b32 	%r524, %r447, %r446, %p181;
	xor.b32  	%r449, %r443, %r448;
	shr.s32 	%r450, %r443, 31;
	xor.b32  	%r451, %r450, %r443;
	xor.b32  	%r452, %r450, %r444;
	cvt.u64.u32 	%rd130, %r451;
	shl.b64 	%rd131, %rd130, 32;
	cvt.u64.u32 	%rd132, %r452;
	or.b64  	%rd133, %rd131, %rd132;
	cvt.rn.f64.s64 	%fd188, %rd133;
	mul.f64 	%fd189, %fd188, 0d3BF921FB54442D19;
	cvt.rn.f32.f64 	%f218, %fd189;
	neg.f32 	%f219, %f218;
	setp.lt.s32 	%p182, %r449, 0;
	selp.f32 	%f289, %f219, %f218, %p182;
$L__BB0_127:
	add.s32 	%r454, %r524, 1;
	mul.rn.f32 	%f221, %f289, %f289;
	and.b32  	%r455, %r524, 1;
	setp.eq.b32 	%p184, %r455, 1;
	selp.f32 	%f222, %f289, 0f3F800000, %p184;
	fma.rn.f32 	%f223, %f221, %f222, 0f00000000;
	fma.rn.f32 	%f224, %f221, 0f37CBAC00, 0fBAB607ED;
	selp.f32 	%f225, 0fB94D4153, %f224, %p184;
	selp.f32 	%f226, 0f3C0885E4, 0f3D2AAABB, %p184;
	fma.rn.f32 	%f227, %f225, %f221, %f226;
	selp.f32 	%f228, 0fBE2AAAA8, 0fBEFFFFFF, %p184;
	fma.rn.f32 	%f229, %f227, %f221, %f228;
	fma.rn.f32 	%f230, %f229, %f223, %f222;
	and.b32  	%r456, %r454, 2;
	setp.eq.s32 	%p185, %r456, 0;
	mov.f32 	%f231, 0f00000000;
	sub.f32 	%f232, %f231, %f230;
	selp.f32 	%f233, %f230, %f232, %p185;
	cvt.f64.f32 	%fd190, %f233;
	mul.f64 	%fd83, %fd82, %fd190;
	@%p177 bra 	$L__BB0_135;
	ld.param.f32 	%f280, [_Z8rk4_stepiP5Stateff_param_3];
	fma.rn.f32 	%f66, %f280, %f44, %f2;
	setp.neu.f32 	%p186, %f60, 0f7F800000;
	@%p186 bra 	$L__BB0_130;
	mov.f32 	%f236, 0f00000000;
	mul.rn.f32 	%f290, %f66, %f236;
	mov.b32 	%r528, 0;
	bra.uni 	$L__BB0_135;
$L__BB0_130:
	mov.b32 	%r115, %f66;
	shl.b32 	%r458, %r115, 8;
	or.b32  	%r116, %r458, -2147483648;
	mov.b64 	%rd168, 0;
	mov.b32 	%r525, 0;
	mov.u64 	%rd166, __cudart_i2opi_f;
	mov.u64 	%rd167, %rd1;
$L__BB0_131:
	.pragma "nounroll";
	ld.global.nc.u32 	%r459, [%rd166];
	mad.wide.u32 	%rd136, %r459, %r116, %rd168;
	shr.u64 	%rd168, %rd136, 32;
	st.local.u32 	[%rd167], %rd136;
	add.s32 	%r525, %r525, 1;
	add.s64 	%rd167, %rd167, 4;
	add.s64 	%rd166, %rd166, 4;
	setp.ne.s32 	%p187, %r525, 6;
	@%p187 bra 	$L__BB0_131;
	shr.u32 	%r460, %r115, 23;
	st.local.u32 	[%rd1+24], %rd168;
	and.b32  	%r119, %r460, 31;
	and.b32  	%r461, %r460, 224;
	add.s32 	%r462, %r461, -128;
	shr.u32 	%r463, %r462, 5;
	mul.wide.u32 	%rd137, %r463, 4;
	sub.s64 	%rd65, %rd1, %rd137;
	ld.local.u32 	%r526, [%rd65+24];
	ld.local.u32 	%r527, [%rd65+20];
	setp.eq.s32 	%p188, %r119, 0;
	@%p188 bra 	$L__BB0_134;
	shf.l.wrap.b32 	%r526, %r527, %r526, %r119;
	ld.local.u32 	%r464, [%rd65+16];
	shf.l.wrap.b32 	%r527, %r464, %r527, %r119;
$L__BB0_134:
	shr.u32 	%r465, %r526, 30;
	shf.l.wrap.b32 	%r466, %r527, %r526, 2;
	shl.b32 	%r467, %r527, 2;
	shr.u32 	%r468, %r466, 31;
	add.s32 	%r469, %r468, %r465;
	neg.s32 	%r470, %r469;
	setp.lt.s32 	%p189, %r115, 0;
	selp.b32 	%r528, %r470, %r469, %p189;
	xor.b32  	%r471, %r466, %r115;
	shr.s32 	%r472, %r466, 31;
	xor.b32  	%r473, %r472, %r466;
	xor.b32  	%r474, %r472, %r467;
	cvt.u64.u32 	%rd138, %r473;
	shl.b64 	%rd139, %rd138, 32;
	cvt.u64.u32 	%rd140, %r474;
	or.b64  	%rd141, %rd139, %rd140;
	cvt.rn.f64.s64 	%fd191, %rd141;
	mul.f64 	%fd192, %fd191, 0d3BF921FB54442D19;
	cvt.rn.f32.f64 	%f234, %fd192;
	neg.f32 	%f235, %f234;
	setp.lt.s32 	%p190, %r471, 0;
	selp.f32 	%f290, %f235, %f234, %p190;
$L__BB0_135:
	mul.rn.f32 	%f237, %f290, %f290;
	and.b32  	%r477, %r528, 1;
	setp.eq.b32 	%p192, %r477, 1;
	selp.f32 	%f238, 0f3F800000, %f290, %p192;
	fma.rn.f32 	%f239, %f237, %f238, 0f00000000;
	fma.rn.f32 	%f240, %f237, 0f37CBAC00, 0fBAB607ED;
	selp.f32 	%f241, %f240, 0fB94D4153, %p192;
	selp.f32 	%f242, 0f3D2AAABB, 0f3C0885E4, %p192;
	fma.rn.f32 	%f243, %f241, %f237, %f242;
	selp.f32 	%f244, 0fBEFFFFFF, 0fBE2AAAA8, %p192;
	fma.rn.f32 	%f245, %f243, %f237, %f244;
	fma.rn.f32 	%f246, %f245, %f239, %f238;
	and.b32  	%r478, %r528, 2;
	setp.eq.s32 	%p193, %r478, 0;
	mov.f32 	%f247, 0f00000000;
	sub.f32 	%f248, %f247, %f246;
	selp.f32 	%f70, %f246, %f248, %p193;
	cvt.f64.f32 	%fd84, %f70;
	{
	.reg .b32 %temp; 
	mov.b64 	{%temp, %r128}, %fd84;
	}
	abs.f64 	%fd85, %fd84;
	{ // callseq 10, 0
	.param .b64 param0;
	st.param.f64 	[param0], %fd85;
	.param .b64 param1;
	st.param.f64 	[param1], 0d4008000000000000;
	.param .b64 retval0;
	call.uni (retval0), 
	__internal_accurate_pow, 
	(
	param0, 
	param1
	);
	ld.param.f64 	%fd193, [retval0];
	} // callseq 10
	setp.lt.s32 	%p194, %r128, 0;
	neg.f64 	%fd195, %fd193;
	selp.f64 	%fd196, %fd195, %fd193, %p64;
	selp.f64 	%fd222, %fd196, %fd193, %p194;
	setp.neu.f32 	%p195, %f70, 0f00000000;
	@%p195 bra 	$L__BB0_137;
	selp.b32 	%r479, %r128, 0, %p64;
	setp.lt.s32 	%p197, %r242, 0;
	or.b32  	%r480, %r479, 2146435072;
	selp.b32 	%r481, %r480, %r479, %p197;
	mov.b32 	%r482, 0;
	mov.b64 	%fd222, {%r482, %r481};
$L__BB0_137:
	add.f64 	%fd197, %fd84, 0d4008000000000000;
	{
	.reg .b32 %temp; 
	mov.b64 	{%temp, %r483}, %fd197;
	}
	and.b32  	%r484, %r483, 2146435072;
	setp.ne.s32 	%p198, %r484, 2146435072;
	@%p198 bra 	$L__BB0_142;
	setp.num.f32 	%p199, %f70, %f70;
	@%p199 bra 	$L__BB0_140;
	mov.f64 	%fd198, 0d4008000000000000;
	add.rn.f64 	%fd222, %fd84, %fd198;
	bra.uni 	$L__BB0_142;
$L__BB0_140:
	setp.neu.f64 	%p200, %fd85, 0d7FF0000000000000;
	@%p200 bra 	$L__BB0_142;
	setp.lt.s32 	%p203, %r242, 0;
	selp.b32 	%r486, 0, 2146435072, %p203;
	and.b32  	%r487, %r242, 2147483647;
	setp.ne.s32 	%p204, %r487, 1071644672;
	or.b32  	%r488, %r486, -2147483648;
	selp.b32 	%r489, %r488, %r486, %p204;
	selp.b32 	%r490, %r489, %r486, %p64;
	selp.b32 	%r491, %r490, %r486, %p194;
	mov.b32 	%r492, 0;
	mov.b64 	%fd222, {%r492, %r491};
$L__BB0_142:
	ld.param.f32 	%f281, [_Z8rk4_stepiP5Stateff_param_3];
	cvt.f64.f32 	%fd199, %f7;
	div.rn.f64 	%fd200, %fd199, %fd19;
	cvt.rn.f32.f64 	%f249, %fd200;
	setp.eq.f32 	%p205, %f70, 0f3F800000;
	selp.f64 	%fd201, 0d3FF0000000000000, %fd222, %p205;
	div.rn.f64 	%fd202, %fd83, %fd201;
	cvt.rn.f32.f64 	%f250, %fd202;
	div.rn.f32 	%f251, %f281, 0f40C00000;
	add.f32 	%f252, %f30, %f44;
	mov.f32 	%f253, 0f7FC00000;
	add.f32 	%f254, %f253, 0f7FC00000;
	add.f32 	%f255, %f41, %f56;
	fma.rn.f32 	%f256, %f252, 0f40000000, %f10;
	fma.rn.f32 	%f257, %f254, 0f40000000, %f249;
	fma.rn.f32 	%f258, %f254, 0f40000000, %f17;
	fma.rn.f32 	%f259, %f255, 0f40000000, %f25;
	add.f32 	%f260, %f256, %f58;
	add.f32 	%f261, %f257, 0f7FC00000;
	add.f32 	%f262, %f258, 0f7FC00000;
	add.f32 	%f263, %f259, %f250;
	fma.rn.f32 	%f264, %f251, %f260, %f1;
	fma.rn.f32 	%f265, %f251, %f260, %f2;
	fma.rn.f32 	%f266, %f251, %f261, %f3;
	fma.rn.f32 	%f267, %f251, %f262, %f4;
	fma.rn.f32 	%f268, %f251, %f263, %f5;
	fma.rn.f32 	%f269, %f251, 0f00000000, %f6;
	st.global.f32 	[%rd2], %f264;
	st.global.f32 	[%rd2+4], %f265;
	st.global.f32 	[%rd2+8], %f266;
	st.global.f32 	[%rd2+12], %f267;
	st.global.f32 	[%rd2+16], %f268;
	st.global.f32 	[%rd2+20], %f269;
	ret;

}
.func  (.param .b64 func_retval0) __internal_accurate_pow(
	.param .b64 __internal_accurate_pow_param_0,
	.param .b64 __internal_accurate_pow_param_1
)
{
	.reg .pred 	%p<8>;
	.reg .b32 	%r<49>;
	.reg .b32 	%f<3>;
	.reg .b64 	%fd<109>;

	ld.param.f64 	%fd10, [__internal_accurate_pow_param_0];
	ld.param.f64 	%fd11, [__internal_accurate_pow_param_1];
	{
	.reg .b32 %temp; 
	mov.b64 	{%temp, %r46}, %fd10;
	}
	{
	.reg .b32 %temp; 
	mov.b64 	{%r45, %temp}, %fd10;
	}
	shr.u32 	%r47, %r46, 20;
	setp.gt.u32 	%p1, %r46, 1048575;
	@%p1 bra 	$L__BB1_2;
	mul.f64 	%fd12, %fd10, 0d4350000000000000;
	{
	.reg .b32 %temp; 
	mov.b64 	{%temp, %r46}, %fd12;
	}
	{
	.reg .b32 %temp; 
	mov.b64 	{%r45, %temp}, %fd12;
	}
	shr.u32 	%r16, %r46, 20;
	add.s32 	%r47, %r16, -54;
$L__BB1_2:
	add.s32 	%r48, %r47, -1023;
	and.b32  	%r17, %r46, -2146435073;
	or.b32  	%r18, %r17, 1072693248;
	mov.b64 	%fd107, {%r45, %r18};
	setp.lt.u32 	%p2, %r18, 1073127583;
	@%p2 bra 	$L__BB1_4;
	{
	.reg .b32 %temp; 
	mov.b64 	{%r19, %temp}, %fd107;
	}
	{
	.reg .b32 %temp; 
	mov.b64 	{%temp, %r20}, %fd107;
	}
	add.s32 	%r21, %r20, -1048576;
	mov.b64 	%fd107, {%r19, %r21};
	add.s32 	%r48, %r47, -1022;
$L__BB1_4:
	add.f64 	%fd13, %fd107, 0dBFF0000000000000;
	add.f64 	%fd14, %fd107, 0d3FF0000000000000;
	rcp.approx.ftz.f64 	%fd15, %fd14;
	neg.f64 	%fd16, %fd14;
	fma.rn.f64 	%fd17, %fd16, %fd15, 0d3FF0000000000000;
	fma.rn.f64 	%fd18, %fd17, %fd17, %fd17;
	fma.rn.f64 	%fd19, %fd18, %fd15, %fd15;
	mul.f64 	%fd20, %fd13, %fd19;
	fma.rn.f64 	%fd21, %fd13, %fd19, %fd20;
	mul.f64 	%fd22, %fd21, %fd21;
	fma.rn.f64 	%fd23, %fd22, 0d3EB0F5FF7D2CAFE2, 0d3ED0F5D241AD3B5A;
	fma.rn.f64 	%fd24, %fd23, %fd22, 0d3EF3B20A75488A3F;
	fma.rn.f64 	%fd25, %fd24, %fd22, 0d3F1745CDE4FAECD5;
	fma.rn.f64 	%fd26, %fd25, %fd22, 0d3F3C71C7258A578B;
	fma.rn.f64 	%fd27, %fd26, %fd22, 0d3F6249249242B910;
	fma.rn.f64 	%fd28, %fd27, %fd22, 0d3F89999999999DFB;
	sub.f64 	%fd29, %fd13, %fd21;
	add.f64 	%fd30, %fd29, %fd29;
	neg.f64 	%fd31, %fd21;
	fma.rn.f64 	%fd32, %fd31, %fd13, %fd30;
	mul.f64 	%fd33, %fd19, %fd32;
	fma.rn.f64 	%fd34, %fd22, %fd28, 0d3FB5555555555555;
	mov.f64 	%fd35, 0d3FB5555555555555;
	sub.f64 	%fd36, %fd35, %fd34;
	fma.rn.f64 	%fd37, %fd22, %fd28, %fd36;
	add.f64 	%fd38, %fd37, 0dBC46A4CB00B9E7B0;
	add.f64 	%fd39, %fd34, %fd38;
	sub.f64 	%fd40, %fd34, %fd39;
	add.f64 	%fd41, %fd38, %fd40;
	mul.rn.f64 	%fd42, %fd21, %fd21;
	neg.f64 	%fd43, %fd42;
	fma.rn.f64 	%fd44, %fd21, %fd21, %fd43;
	{
	.reg .b32 %temp; 
	mov.b64 	{%r22, %temp}, %fd33;
	}
	{
	.reg .b32 %temp; 
	mov.b64 	{%temp, %r23}, %fd33;
	}
	add.s32 	%r24, %r23, 1048576;
	mov.b64 	%fd45, {%r22, %r24};
	fma.rn.f64 	%fd46, %fd21, %fd45, %fd44;
	mul.rn.f64 	%fd47, %fd42, %fd21;
	neg.f64 	%fd48, %fd47;
	fma.rn.f64 	%fd49, %fd42, %fd21, %fd48;
	fma.rn.f64 	%fd50, %fd42, %fd33, %fd49;
	fma.rn.f64 	%fd51, %fd46, %fd21, %fd50;
	mul.rn.f64 	%fd52, %fd39, %fd47;
	neg.f64 	%fd53, %fd52;
	fma.rn.f64 	%fd54, %fd39, %fd47, %fd53;
	fma.rn.f64 	%fd55, %fd39, %fd51, %fd54;
	fma.rn.f64 	%fd56, %fd41, %fd47, %fd55;
	add.f64 	%fd57, %fd52, %fd56;
	sub.f64 	%fd58, %fd52, %fd57;
	add.f64 	%fd59, %fd56, %fd58;
	add.f64 	%fd60, %fd21, %fd57;
	sub.f64 	%fd61, %fd21, %fd60;
	add.f64 	%fd62, %fd57, %fd61;
	add.f64 	%fd63, %fd59, %fd62;
	add.f64 	%fd64, %fd33, %fd63;
	add.f64 	%fd65, %fd60, %fd64;
	sub.f64 	%fd66, %fd60, %fd65;
	add.f64 	%fd67, %fd64, %fd66;
	xor.b32  	%r25, %r48, -2147483648;
	mov.b32 	%r26, 1127219200;
	mov.b64 	%fd68, {%r25, %r26};
	mov.b32 	%r27, -2147483648;
	mov.b64 	%fd69, {%r27, %r26};
	sub.f64 	%fd70, %fd68, %fd69;
	fma.rn.f64 	%fd71, %fd70, 0d3FE62E42FEFA39EF, %fd65;
	fma.rn.f64 	%fd72, %fd70, 0dBFE62E42FEFA39EF, %fd71;
	sub.f64 	%fd73, %fd72, %fd65;
	sub.f64 	%fd74, %fd67, %fd73;
	fma.rn.f64 	%fd75, %fd70, 0d3C7ABC9E3B39803F, %fd74;
	add.f64 	%fd76, %fd71, %fd75;
	sub.f64 	%fd77, %fd71, %fd76;
	add.f64 	%fd78, %fd75, %fd77;
	{
	.reg .b32 %temp; 
	mov.b64 	{%temp, %r28}, %fd11;
	}
	{
	.reg .b32 %temp; 
	mov.b64 	{%r29, %temp}, %fd11;
	}
	shl.b32 	%r30, %r28, 1;
	setp.gt.u32 	%p3, %r30, -33554433;
	and.b32  	%r31, %r28, -15728641;
	selp.b32 	%r32, %r31, %r28, %p3;
	mov.b64 	%fd79, {%r29, %r32};
	mul.rn.f64 	%fd80, %fd76, %fd79;
	neg.f64 	%fd81, %fd80;
	fma.rn.f64 	%fd82, %fd76, %fd79, %fd81;
	fma.rn.f64 	%fd83, %fd78, %fd79, %fd82;
	add.f64 	%fd4, %fd80, %fd83;
	sub.f64 	%fd84, %fd80, %fd4;
	add.f64 	%fd5, %fd83, %fd84;
	fma.rn.f64 	%fd85, %fd4, 0d3FF71547652B82FE, 0d4338000000000000;
	{
	.reg .b32 %temp; 
	mov.b64 	{%r13, %temp}, %fd85;
	}
	mov.f64 	%fd86, 0dC338000000000000;
	add.rn.f64 	%fd87, %fd85, %fd86;
	fma.rn.f64 	%fd88, %fd87, 0dBFE62E42FEFA39EF, %fd4;
	fma.rn.f64 	%fd89, %fd87, 0dBC7ABC9E3B39803F, %fd88;
	fma.rn.f64 	%fd90, %fd89, 0d3E5ADE1569CE2BDF, 0d3E928AF3FCA213EA;
	fma.rn.f64 	%fd91, %fd90, %fd89, 0d3EC71DEE62401315;
	fma.rn.f64 	%fd92, %fd91, %fd89, 0d3EFA01997C89EB71;
	fma.rn.f64 	%fd93, %fd92, %fd89, 0d3F2A01A014761F65;
	fma.rn.f64 	%fd94, %fd93, %fd89, 0d3F56C16C1852B7AF;
	fma.rn.f64 	%fd95, %fd94, %fd89, 0d3F81111111122322;
	fma.rn.f64 	%fd96, %fd95, %fd89, 0d3FA55555555502A1;
	fma.rn.f64 	%fd97, %fd96, %fd89, 0d3FC5555555555511;
	fma.rn.f64 	%fd98, %fd97, %fd89, 0d3FE000000000000B;
	fma.rn.f64 	%fd99, %fd98, %fd89, 0d3FF0000000000000;
	fma.rn.f64 	%fd100, %fd99, %fd89, 0d3FF0000000000000;
	{
	.reg .b32 %temp; 
	mov.b64 	{%r14, %temp}, %fd100;
	}
	{
	.reg .b32 %temp; 
	mov.b64 	{%temp, %r15}, %fd100;
	}
	shl.b32 	%r33, %r13, 20;
	add.s32 	%r34, %r33, %r15;
	mov.b64 	%fd108, {%r14, %r34};
	{
	.reg .b32 %temp; 
	mov.b64 	{%temp, %r35}, %fd4;
	}
	mov.b32 	%f2, %r35;
	abs.f32 	%f1, %f2;
	setp.lt.f32 	%p4, %f1, 0f4086232B;
	@%p4 bra 	$L__BB1_7;
	setp.lt.f64 	%p5, %fd4, 0d0000000000000000;
	add.f64 	%fd101, %fd4, 0d7FF0000000000000;
	selp.f64 	%fd108, 0d0000000000000000, %fd101, %p5;
	setp.geu.f32 	%p6, %f1, 0f40874800;
	@%p6 bra 	$L__BB1_7;
	shr.u32 	%r36, %r13, 31;
	add.s32 	%r37, %r13, %r36;
	shr.s32 	%r38, %r37, 1;
	shl.b32 	%r39, %r38, 20;
	add.s32 	%r40, %r15, %r39;
	mov.b64 	%fd102, {%r14, %r40};
	sub.s32 	%r41, %r13, %r38;
	shl.b32 	%r42, %r41, 20;
	add.s32 	%r43, %r42, 1072693248;
	mov.b32 	%r44, 0;
	mov.b64 	%fd103, {%r44, %r43};
	mul.f64 	%fd108, %fd103, %fd102;
$L__BB1_7:
	abs.f64 	%fd104, %fd108;
	setp.eq.f64 	%p7, %fd104, 0d7FF0000000000000;
	fma.rn.f64 	%fd105, %fd108, %fd5, %fd108;
	selp.f64 	%fd106, %fd108, %fd105, %p7;
	st.param.f64 	[func_retval0], %fd106;
	ret;

}


// ===== COMPILED SASS (sm_100) =====

	.target	sm_100

	.elftype	@"ET_EXEC"


//--------------------- .note.nv.tkinfo           --------------------------
	.section	.note.nv.tkinfo,"",@"SHT_NOTE"
	.sectionflags	@"SHF_NOTE_NV_TKINFO"
	.tkinfo
        /*0018*/ 	.word	0x00000002
        /*0030*/ 	.string	""
        /*0030*/ 	.string	"ptxas"
        /*0030*/ 	.string	"Cuda compilation tools, release 13.0, V13.0.88"
        /*0030*/ 	.string	"Build cuda_13.0.r13.0/compiler.36424714_0"
        /*0030*/ 	.string	"-arch sm_100 -m 64 "



//--------------------- .note.nv.cuinfo           --------------------------
	.section	.note.nv.cuinfo,"",@"SHT_NOTE"
	.sectionflags	@"SHF_NOTE_NV_CUINFO"
        /*0018*/ 	.short	0x0002
        /*001a*/ 	.short	0x0064
        /*001c*/ 	.short	0x0082
	.zero		2


//--------------------- .nv.info                  --------------------------
	.section	.nv.info,"",@"SHT_CUDA_INFO"
	.align	4


	//----- nvinfo : EIATTR_REGCOUNT
	.align		4
        /*0000*/ 	.byte	0x04, 0x2f
        /*0002*/ 	.short	(.L_2 - .L_1)
	.align		4
.L_1:
        /*0004*/ 	.word	index@(_Z8rk4_stepiP5Stateff)
        /*0008*/ 	.word	0x00000032


	//----- nvinfo : EIATTR_FRAME_SIZE
	.align		4
.L_2:
        /*000c*/ 	.byte	0x04, 0x11
        /*000e*/ 	.short	(.L_4 - .L_3)
	.align		4
.L_3:
        /*0010*/ 	.word	index@($_Z8rk4_stepiP5Stateff$__internal_accurate_pow)
        /*0014*/ 	.word	0x00000020


	//----- nvinfo : EIATTR_FRAME_SIZE
	.align		4
.L_4:
        /*0018*/ 	.byte	0x04, 0x11
        /*001a*/ 	.short	(.L_6 - .L_5)
	.align		4
.L_5:
        /*001c*/ 	.word	index@($__internal_2_$__cuda_sm3x_div_rn_noftz_f32_slowpath)
        /*0020*/ 	.word	0x00000020


	//----- nvinfo : EIATTR_FRAME_SIZE
	.align		4
.L_6:
        /*0024*/ 	.byte	0x04, 0x11
        /*0026*/ 	.short	(.L_8 - .L_7)
	.align		4
.L_7:
        /*0028*/ 	.word	index@($__internal_1_$__cuda_sm20_rcp_rn_f32_slowpath)
        /*002c*/ 	.word	0x00000020


	//----- nvinfo : EIATTR_FRAME_SIZE
	.align		4
.L_8:
        /*0030*/ 	.byte	0x04, 0x11
        /*0032*/ 	.short	(.L_10 - .L_9)
	.align		4
.L_9:
        /*0034*/ 	.word	index@($__internal_0_$__cuda_sm20_div_rn_f64_full)
        /*0038*/ 	.word	0x00000020


	//----- nvinfo : EIATTR_FRAME_SIZE
	.align		4
.L_10:
        /*003c*/ 	.byte	0x04, 0x11
        /*003e*/ 	.short	(.L_12 - .L_11)
	.align		4
.L_11:
        /*0040*/ 	.word	index@(_Z8rk4_stepiP5Stateff)
        /*0044*/ 	.word	0x00000020


	//----- nvinfo : EIATTR_MIN_STACK_SIZE
	.align		4
.L_12:
        /*0048*/ 	.byte	0x04, 0x12
        /*004a*/ 	.short	(.L_14 - .L_13)
	.align		4
.L_13:
        /*004c*/ 	.word	index@(_Z8rk4_stepiP5Stateff)
        /*0050*/ 	.word	0x00000020
.L_14:


//--------------------- .nv.compat                --------------------------
	.section	.nv.compat,"",@"SHT_CUDA_COMPAT_INFO"
	.align	4
        /*0000*/ 	.byte	0x02, 0x09, 0x00, 0x00, 0x02, 0x02, 0x01, 0x00, 0x02, 0x05, 0x05, 0x00, 0x03, 0x07, 0x01, 0x01
        /*0010*/ 	.byte	0x02, 0x03, 0x00, 0x00, 0x02, 0x06, 0x01, 0x00, 0x04, 0x0b, 0x08, 0x00, 0x01, 0x00, 0x00, 0x00
        /*0020*/ 	.byte	0x00, 0x00, 0x00, 0x00


//--------------------- .nv.info._Z8rk4_stepiP5Stateff --------------------------
	.section	.nv.info._Z8rk4_stepiP5Stateff,"",@"SHT_CUDA_INFO"
	.sectionflags	@""
	.align	4


	//----- nvinfo : EIATTR_CUDA_API_VERSION
	.align		4
        /*0000*/ 	.byte	0x04, 0x37
        /*0002*/ 	.short	(.L_16 - .L_15)
.L_15:
        /*0004*/ 	.word	0x00000082


	//----- nvinfo : EIATTR_KPARAM_INFO
	.align		4
.L_16:
        /*0008*/ 	.byte	0x04, 0x17
        /*000a*/ 	.short	(.L_18 - .L_17)
.L_17:
        /*000c*/ 	.word	0x00000000
        /*0010*/ 	.short	0x0003
        /*0012*/ 	.short	0x0014
        /*0014*/ 	.byte	0x00, 0xf0, 0x11, 0x00


	//----- nvinfo : EIATTR_KPARAM_INFO
	.align		4
.L_18:
        /*0018*/ 	.byte	0x04, 0x17
        /*001a*/ 	.short	(.L_20 - .L_19)
.L_19:
        /*001c*/ 	.word	0x00000000
        /*0020*/ 	.short	0x0002
        /*0022*/ 	.short	0x0010
        /*0024*/ 	.byte	0x00, 0xf0, 0x11, 0x00


	//----- nvinfo : EIATTR_KPARAM_INFO
	.align		4
.L_20:
        /*0028*/ 	.byte	0x04, 0x17
        /*002a*/ 	.short	(.L_22 - .L_21)
.L_21:
        /*002c*/ 	.word	0x00000000
        /*0030*/ 	.short	0x0001
        /*0032*/ 	.short	0x0008
        /*0034*/ 	.byte	0x00, 0xf5, 0x21, 0x00


	//----- nvinfo : EIATTR_KPARAM_INFO
	.align		4
.L_22:
        /*0038*/ 	.byte	0x04, 0x17
        /*003a*/ 	.short	(.L_24 - .L_23)
.L_23:
        /*003c*/ 	.word	0x00000000
        /*0040*/ 	.short	0x0000
        /*0042*/ 	.short	0x0000
        /*0044*/ 	.byte	0x00, 0xf0, 0x11, 0x00


	//----- nvinfo : EIATTR_SPARSE_MMA_MASK
	.align		4
.L_24:
        /*0048*/ 	.byte	0x03, 0x50
        /*004a*/ 	.short	0x0000


	//----- nvinfo : EIATTR_MAXREG_COUNT
	.align		4
        /*004c*/ 	.byte	0x03, 0x1b
        /*004e*/ 	.short	0x00ff


	//----- nvinfo : EIATTR_MERCURY_ISA_VERSION
	.align		4
        /*0050*/ 	.byte	0x03, 0x5f
        /*0052*/ 	.short	0x0101


	//----- nvinfo : EIATTR_VRC_CTA_INIT_COUNT
	.align		4
        /*0054*/ 	.byte	0x02, 0x4a
	.zero		1
	.zero		1


	//----- nvinfo : EIATTR_EXIT_INSTR_OFFSETS
	.align		4
        /*0058*/ 	.byte	0x04, 0x1c
        /*005a*/ 	.short	(.L_26 - .L_25)


	//   ....[0]....
.L_25:
        /*005c*/ 	.word	0x00005480


	//----- nvinfo : EIATTR_CRS_STACK_SIZE
	.align		4
.L_26:
        /*0060*/ 	.byte	0x04, 0x1e
        /*0062*/ 	.short	(.L_28 - .L_27)
.L_27:
        /*0064*/ 	.word	0x00000000


	//----- nvinfo : EIATTR_CBANK_PARAM_SIZE
	.align		4
.L_28:
        /*0068*/ 	.byte	0x03, 0x19
        /*006a*/ 	.short	0x0018


	//----- nvinfo : EIATTR_PARAM_CBANK
	.align		4
        /*006c*/ 	.byte	0x04, 0x0a
        /*006e*/ 	.short	(.L_30 - .L_29)
	.align		4
.L_29:
        /*0070*/ 	.word	index@(.nv.constant0._Z8rk4_stepiP5Stateff)
        /*0074*/ 	.short	0x0380
        /*0076*/ 	.short	0x0018


	//----- nvinfo : EIATTR_SW_WAR
	.align		4
.L_30:
        /*0078*/ 	.byte	0x04, 0x36
        /*007a*/ 	.short	(.L_32 - .L_31)
.L_31:
        /*007c*/ 	.word	0x00000008
.L_32:


//--------------------- .nv.callgraph             --------------------------
	.section	.nv.callgraph,"",@"SHT_CUDA_CALLGRAPH"
	.align	4
	.sectionentsize	8
	.align		4
        /*0000*/ 	.word	0x00000000
	.align		4
        /*0004*/ 	.word	0xffffffff
	.align		4
        /*0008*/ 	.word	0x00000000
	.align		4
        /*000c*/ 	.word	0xfffffffe
	.align		4
        /*0010*/ 	.word	0x00000000
	.align		4
        /*0014*/ 	.word	0xfffffffd
	.align		4
        /*0018*/ 	.word	0x00000000
	.align		4
        /*001c*/ 	.word	0xfffffffc


//--------------------- .nv.constant4             --------------------------
	.section	.nv.constant4,"a",@progbits
	.align	8
	.align		8
.nv.constant4:
        /*0000*/ 	.dword	__cudart_i2opi_f


//--------------------- .text._Z8rk4_stepiP5Stateff --------------------------
	.section	.text._Z8rk4_stepiP5Stateff,"ax",@progbits
	.align	128
        .global         _Z8rk4_stepiP5Stateff
        .type           _Z8rk4_stepiP5Stateff,@function
        .size           _Z8rk4_stepiP5Stateff,(.L_x_113 - _Z8rk4_stepiP5Stateff)
        .other          _Z8rk4_stepiP5Stateff,@"STO_CUDA_ENTRY STV_DEFAULT"
_Z8rk4_stepiP5Stateff:
.text._Z8rk4_stepiP5Stateff:
[----:B------:R-:W0:Y:S01]  /*0000*/  LDC R1, c[0x0][0x37c] ;  /* 0x0000df00ff017b82 */ /* 0x000e220000000800 */
[----:B------:R-:W1:Y:S07]  /*0010*/  S2R R0, SR_TID.X ;  /* 0x0000000000007919 */ /* 0x000e6e0000002100 */
[----:B------:R-:W1:Y:S01]  /*0020*/  S2UR UR4, SR_CTAID.X ;  /* 0x00000000000479c3 */ /* 0x000e620000002500 */
[----:B------:R-:W2:Y:S01]  /*0030*/  LDCU.64 UR8, c[0x0][0x358] ;  /* 0x00006b00ff0877ac */ /* 0x000ea20008000a00 */
[----:B0-----:R-:W-:-:S06]  /*0040*/  VIADD R1, R1, 0xffffffe0 ;  /* 0xffffffe001017836 */ /* 0x001fcc0000000000 */
[----:B------:R-:W1:Y:S08]  /*0050*/  LDC R3, c[0x0][0x360] ;  /* 0x0000d800ff037b82 */ /* 0x000e700000000800 */
[----:B------:R-:W0:Y:S01]  /*0060*/  LDC.64 R16, c[0x0][0x388] ;  /* 0x0000e200ff107b82 */ /* 0x000e220000000a00 */
[----:B-1----:R-:W-:-:S04]  /*0070*/  IMAD R3, R3, UR4, R0 ;  /* 0x0000000403037c24 */ /* 0x002fc8000f8e0200 */
[----:B0-----:R-:W-:-:S05]  /*0080*/  IMAD.WIDE.U32 R16, R3, 0x20, R16 ;  /* 0x0000002003107825 */ /* 0x001fca00078e0010 */
[----:B--2---:R-:W2:Y:S04]  /*0090*/  LDG.E R3, desc[UR8][R16.64] ;  /* 0x0000000810037981 */ /* 0x004ea8000c1e1900 */
[----:B------:R0:W5:Y:S04]  /*00a0*/  LDG.E R5, desc[UR8][R16.64+0x4] ;  /* 0x0000040810057981 */ /* 0x000168000c1e1900 */
[----:B------:R0:W5:Y:S04]  /*00b0*/  LDG.E R6, desc[UR8][R16.64+0x8] ;  /* 0x0000080810067981 */ /* 0x000168000c1e1900 */
[----:B------:R0:W5:Y:S04]  /*00c0*/  LDG.E R7, desc[UR8][R16.64+0xc] ;  /* 0x00000c0810077981 */ /* 0x000168000c1e1900 */
[----:B------:R0:W5:Y:S04]  /*00d0*/  LDG.E R0, desc[UR8][R16.64+0x10] ;  /* 0x0000100810007981 */ /* 0x000168000c1e1900 */
[----:B------:R0:W5:Y:S04]  /*00e0*/  LDG.E R2, desc[UR8][R16.64+0x14] ;  /* 0x0000140810027981 */ /* 0x000168000c1e1900 */
[----:B------:R0:W5:Y:S04]  /*00f0*/  LDG.E R8, desc[UR8][R16.64+0x18] ;  /* 0x0000180810087981 */ /* 0x000168000c1e1900 */
[----:B------:R0:W5:Y:S01]  /*0100*/  LDG.E R9, desc[UR8][R16.64+0x1c] ;  /* 0x00001c0810097981 */ /* 0x000162000c1e1900 */
[----:B------:R-:W-:Y:S01]  /*0110*/  BSSY.RECONVERGENT B0, `(.L_x_0) ;  /* 0x0000007000007945 */ /* 0x000fe20003800200 */
[----:B------:R-:W-:Y:S01]  /*0120*/  MOV R4, 0x180 ;  /* 0x0000018000047802 */ /* 0x000fe20000000f00 */
[----:B------:R-:W-:Y:S01]  /*0130*/  UMOV UR4, URZ ;  /* 0x000000ff00047c82 */ /* 0x000fe20008000000 */
[----:B------:R-:W-:Y:S01]  /*0140*/  UMOV UR5, 0x40000000 ;  /* 0x4000000000057882 */ /* 0x000fe20000000000 */
[----:B--2---:R-:W1:Y:S02]  /*0150*/  F2F.F64.F32 R12, R3 ;  /* 0x00000003000c7310 */ /* 0x004e640000201800 */
[----:B01----:R-:W-:-:S11]  /*0160*/  DADD R10, -RZ, |R12| ;  /* 0x00000000ff0a7229 */ /* 0x003fd6000000050c */
[----:B-----5:R-:W-:Y:S05]  /*0170*/  CALL.REL.NOINC `($_Z8rk4_stepiP5Stateff$__internal_accurate_pow) ;  /* 0x00000060009c7944 */ /* 0x020fea0003c00000 */
[----:B------:R-:W-:Y:S05]  /*0180*/  BSYNC.RECONVERGENT B0 ;  /* 0x0000000000007941 */ /* 0x000fea0003800200 */
.L_x_0:
[----:B------:R-:W-:Y:S01]  /*0190*/  DADD R10, R12, 2 ;  /* 0x400000000c0a7429 */ /* 0x000fe20000000000 */
[----:B------:R-:W-:Y:S01]  /*01a0*/  FSETP.NEU.AND P0, PT, R3, RZ, PT ;  /* 0x000000ff0300720b */ /* 0x000fe20003f0d000 */
[----:B------:R-:W-:Y:S08]  /*01b0*/  BSSY.RECONVERGENT B0, `(.L_x_1) ;  /* 0x000000b000007945 */ /* 0x000ff00003800200 */
[----:B------:R-:W-:-:S04]  /*01c0*/  LOP3.LUT R10, R11, 0x7ff00000, RZ, 0xc0, !PT ;  /* 0x7ff000000b0a7812 */ /* 0x000fc800078ec0ff */
[----:B------:R-:W-:Y:S02]  /*01d0*/  ISETP.NE.AND P1, PT, R10, 0x7ff00000, PT ;  /* 0x7ff000000a00780c */ /* 0x000fe40003f25270 */
[----:B------:R-:W-:-:S11]  /*01e0*/  @!P0 CS2R R18, SRZ ;  /* 0x0000000000128805 */ /* 0x000fd6000001ff00 */
[----:B------:R-:W-:Y:S05]  /*01f0*/  @P1 BRA `(.L_x_2) ;  /* 0x0000000000181947 */ /* 0x000fea0003800000 */
[----:B------:R-:W-:-:S13]  /*0200*/  FSETP.NAN.AND P0, PT, R3, R3, PT ;  /* 0x000000030300720b */ /* 0x000fda0003f08000 */
[----:B------:R-:W-:Y:S01]  /*0210*/  @P0 DADD R18, R12, 2 ;  /* 0x400000000c120429 */ /* 0x000fe20000000000 */
[----:B------:R-:W-:Y:S10]  /*0220*/  @P0 BRA `(.L_x_2) ;  /* 0x00000000000c0947 */ /* 0x000ff40003800000 */
[----:B------:R-:W-:-:S14]  /*0230*/  DSETP.NEU.AND P0, PT, |R12|, +INF , PT ;  /* 0x7ff000000c00742a */ /* 0x000fdc0003f0d200 */
[----:B------:R-:W-:Y:S02]  /*0240*/  @!P0 IMAD.MOV.U32 R18, RZ, RZ, 0x0 ;  /* 0x00000000ff128424 */ /* 0x000fe400078e00ff */
[----:B------:R-:W-:-:S07]  /*0250*/  @!P0 IMAD.MOV.U32 R19, RZ, RZ, 0x7ff00000 ;  /* 0x7ff00000ff138424 */ /* 0x000fce00078e00ff */
.L_x_2:
[----:B------:R-:W-:Y:S05]  /*0260*/  BSYNC.RECONVERGENT B0 ;  /* 0x0000000000007941 */ /* 0x000fea0003800200 */
.L_x_1:
[----:B------:R-:W0:Y:S01]  /*0270*/  F2F.F32.F64 R15, R18 ;  /* 0x00000012000f7310 */ /* 0x000e220000301000 */
[----:B------:R-:W-:Y:S01]  /*0280*/  FSETP.NEU.AND P0, PT, R3, 1, PT ;  /* 0x3f8000000300780b */ /* 0x000fe20003f0d000 */
[----:B------:R-:W-:Y:S03]  /*0290*/  BSSY.RECONVERGENT B0, `(.L_x_3) ;  /* 0x000000f000007945 */ /* 0x000fe60003800200 */
[----:B0-----:R-:W-:-:S04]  /*02a0*/  FSEL R15, R15, 1, P0 ;  /* 0x3f8000000f0f7808 */ /* 0x001fc80000000000 */
[----:B------:R-:W0:Y:S08]  /*02b0*/  MUFU.RCP R4, R15 ;  /* 0x0000000f00047308 */ /* 0x000e300000001000 */
[----:B------:R-:W1:Y:S01]  /*02c0*/  FCHK P0, R0, R15 ;  /* 0x0000000f00007302 */ /* 0x000e620000000000 */
[----:B0-----:R-:W-:-:S04]  /*02d0*/  FFMA R11, -R15, R4, 1 ;  /* 0x3f8000000f0b7423 */ /* 0x001fc80000000104 */
[----:B------:R-:W-:-:S04]  /*02e0*/  FFMA R11, R4, R11, R4 ;  /* 0x0000000b040b7223 */ /* 0x000fc80000000004 */
[----:B------:R-:W-:-:S04]  /*02f0*/  FFMA R12, R0, R11, RZ ;  /* 0x0000000b000c7223 */ /* 0x000fc800000000ff */
[----:B------:R-:W-:-:S04]  /*0300*/  FFMA R4, -R15, R12, R0 ;  /* 0x0000000c0f047223 */ /* 0x000fc80000000100 */
[----:B------:R-:W-:Y:S01]  /*0310*/  FFMA R12, R11, R4, R12 ;  /* 0x000000040b0c7223 */ /* 0x000fe2000000000c */
[----:B-1----:R-:W-:Y:S06]  /*0320*/  @!P0 BRA `(.L_x_4) ;  /* 0x0000000000148947 */ /* 0x002fec0003800000 */
[----:B------:R-:W-:Y:S01]  /*0330*/  IMAD.MOV.U32 R4, RZ, RZ, R0 ;  /* 0x000000ffff047224 */ /* 0x000fe200078e0000 */
[----:B------:R-:W-:Y:S01]  /*0340*/  MOV R18, 0x370 ;  /* 0x0000037000127802 */ /* 0x000fe20000000f00 */
[----:B------:R-:W-:-:S07]  /*0350*/  IMAD.MOV.U32 R19, RZ, RZ, R15 ;  /* 0x000000ffff137224 */ /* 0x000fce00078e000f */
[----:B------:R-:W-:Y:S05]  /*0360*/  CALL.REL.NOINC `($__internal_2_$__cuda_sm3x_div_rn_noftz_f32_slowpath) ;  /* 0x0000005800887944 */ /* 0x000fea0003c00000 */
[----:B------:R-:W-:-:S07]  /*0370*/  IMAD.MOV.U32 R12, RZ, RZ, R4 ;  /* 0x000000ffff0c7224 */ /* 0x000fce00078e0004 */
.L_x_4:
[----:B------:R-:W-:Y:S05]  /*0380*/  BSYNC.RECONVERGENT B0 ;  /* 0x0000000000007941 */ /* 0x000fea0003800200 */
.L_x_3:
[C---:B------:R-:W-:Y:S01]  /*0390*/  FMUL R4, R5.reuse, 0.63661974668502807617 ;  /* 0x3f22f98305047820 */ /* 0x040fe20000400000 */
[----:B------:R-:W-:Y:S01]  /*03a0*/  FSETP.GE.AND P0, PT, |R5|, 105615, PT ;  /* 0x47ce47800500780b */ /* 0x000fe20003f06200 */
[----:B------:R0:W1:Y:S01]  /*03b0*/  F2F.F64.F32 R36, R15 ;  /* 0x0000000f00247310 */ /* 0x0000620000201800 */
[----:B------:R-:W-:Y:S07]  /*03c0*/  BSSY.RECONVERGENT B0, `(.L_x_5) ;  /* 0x0000040000007945 */ /* 0x000fee0003800200 */
[----:B------:R-:W2:Y:S02]  /*03d0*/  F2I.NTZ R4, R4 ;  /* 0x0000000400047305 */ /* 0x000ea40000203100 */
[----:B--2---:R-:W-:Y:S01]  /*03e0*/  I2FP.F32.S32 R10, R4 ;  /* 0x00000004000a7245 */ /* 0x004fe20000201400 */
[----:B------:R-:W-:-:S04]  /*03f0*/  IMAD.MOV.U32 R34, RZ, RZ, R4 ;  /* 0x000000ffff227224 */ /* 0x000fc800078e0004 */
[----:B------:R-:W-:-:S04]  /*0400*/  FFMA R11, R10, -1.5707962512969970703, R5 ;  /* 0xbfc90fda0a0b7823 */ /* 0x000fc80000000005 */
[----:B------:R-:W-:-:S04]  /*0410*/  FFMA R11, R10, -7.5497894158615963534e-08, R11 ;  /* 0xb3a221680a0b7823 */ /* 0x000fc8000000000b */
[----:B------:R-:W-:-:S04]  /*0420*/  FFMA R13, R10, -5.3903029534742383927e-15, R11 ;  /* 0xa7c234c50a0d7823 */ /* 0x000fc8000000000b */
[----:B------:R-:W-:Y:S01]  /*0430*/  IMAD.MOV.U32 R10, RZ, RZ, R13 ;  /* 0x000000ffff0a7224 */ /* 0x000fe200078e000d */
[----:B01----:R-:W-:Y:S06]  /*0440*/  @!P0 BRA `(.L_x_6) ;  /* 0x0000000000dc8947 */ /* 0x003fec0003800000 */
[----:B------:R-:W-:-:S13]  /*0450*/  FSETP.NEU.AND P0, PT, |R5|, +INF , PT ;  /* 0x7f8000000500780b */ /* 0x000fda0003f0d200 */
[----:B------:R-:W-:Y:S01]  /*0460*/  @!P0 FMUL R10, RZ, R5 ;  /* 0x00000005ff0a8220 */ /* 0x000fe20000400000 */
[----:B------:R-:W-:Y:S01]  /*0470*/  @!P0 IMAD.MOV.U32 R4, RZ, RZ, RZ ;  /* 0x000000ffff048224 */ /* 0x000fe200078e00ff */
[----:B------:R-:W-:Y:S06]  /*0480*/  @!P0 BRA `(.L_x_6) ;  /* 0x0000000000cc8947 */ /* 0x000fec0003800000 */
[----:B------:R-:W-:Y:S01]  /*0490*/  IMAD.SHL.U32 R10, R5, 0x100, RZ ;  /* 0x00000100050a7824 */ /* 0x000fe200078e00ff */
[----:B------:R-:W0:Y:S01]  /*04a0*/  LDCU.64 UR10, c[0x4][URZ] ;  /* 0x01000000ff0a77ac */ /* 0x000e220008000a00 */
[----:B------:R-:W-:Y:S02]  /*04b0*/  IMAD.MOV.U32 R14, RZ, RZ, RZ ;  /* 0x000000ffff0e7224 */ /* 0x000fe400078e00ff */
[----:B------:R-:W-:Y:S01]  /*04c0*/  IMAD.MOV.U32 R4, RZ, RZ, R1 ;  /* 0x000000ffff047224 */ /* 0x000fe200078e0001 */
[----:B------:R-:W-:Y:S01]  /*04d0*/  LOP3.LUT R20, R10, 0x80000000, RZ, 0xfc, !PT ;  /* 0x800000000a147812 */ /* 0x000fe200078efcff */
[----:B------:R-:W-:Y:S01]  /*04e0*/  UMOV UR6, URZ ;  /* 0x000000ff00067c82 */ /* 0x000fe20008000000 */
[----:B------:R-:W-:-:S05]  /*04f0*/  UMOV UR5, URZ ;  /* 0x000000ff00057c82 */ /* 0x000fca0008000000 */
.L_x_7:
[----:B0-----:R-:W-:Y:S02]  /*0500*/  IMAD.U32 R18, RZ, RZ, UR10 ;  /* 0x0000000aff127e24 */ /* 0x001fe4000f8e00ff */
[----:B------:R-:W-:-:S05]  /*0510*/  IMAD.U32 R19, RZ, RZ, UR11 ;  /* 0x0000000bff137e24 */ /* 0x000fca000f8e00ff */
[----:B------:R-:W2:Y:S01]  /*0520*/  LDG.E.CONSTANT R11, desc[UR8][R18.64] ;  /* 0x00000008120b7981 */ /* 0x000ea2000c1e9900 */
[----:B------:R-:W-:Y:S02]  /*0530*/  UIADD3 UR10, UP0, UPT, UR10, 0x4, URZ ;  /* 0x000000040a0a7890 */ /* 0x000fe4000ff1e0ff */
[----:B------:R-:W-:Y:S02]  /*0540*/  UIADD3 UR5, UPT, UPT, UR5, 0x1, URZ ;  /* 0x0000000105057890 */ /* 0x000fe4000fffe0ff */
[----:B------:R-:W-:Y:S02]  /*0550*/  UIADD3.X UR11, UPT, UPT, URZ, UR11, URZ, UP0, !UPT ;  /* 0x0000000bff0b7290 */ /* 0x000fe400087fe4ff */
[----:B------:R-:W-:Y:S01]  /*0560*/  UISETP.NE.AND UP0, UPT, UR5, 0x6, UPT ;  /* 0x000000060500788c */ /* 0x000fe2000bf05270 */
[----:B--2---:R-:W-:-:S03]  /*0570*/  IMAD.WIDE.U32 R10, R11, R20, RZ ;  /* 0x000000140b0a7225 */ /* 0x004fc600078e00ff */
[----:B------:R-:W-:-:S04]  /*0580*/  IADD3 R21, P0, PT, R10, R14, RZ ;  /* 0x0000000e0a157210 */ /* 0x000fc80007f1e0ff */
[----:B------:R-:W-:Y:S01]  /*0590*/  IADD3.X R14, PT, PT, R11, UR6, RZ, P0, !PT ;  /* 0x000000060b0e7c10 */ /* 0x000fe200087fe4ff */
[----:B------:R0:W-:Y:S02]  /*05a0*/  STL [R4], R21 ;  /* 0x0000001504007387 */ /* 0x0001e40000100800 */
[----:B0-----:R-:W-:Y:S01]  /*05b0*/  VIADD R4, R4, 0x4 ;  /* 0x0000000404047836 */ /* 0x001fe20000000000 */
[----:B------:R-:W-:Y:S06]  /*05c0*/  BRA.U UP0, `(.L_x_7) ;  /* 0xfffffffd00cc7547 */ /* 0x000fec000b83ffff */
[----:B------:R-:W-:Y:S01]  /*05d0*/  SHF.R.U32.HI R18, RZ, 0x17, R5 ;  /* 0x00000017ff127819 */ /* 0x000fe20000011605 */
[----:B------:R0:W-:Y:S03]  /*05e0*/  STL [R1+0x18], R14 ;  /* 0x0000180e01007387 */ /* 0x0001e60000100800 */
[C---:B------:R-:W-:Y:S02]  /*05f0*/  LOP3.LUT R4, R18.reuse, 0xe0, RZ, 0xc0, !PT ;  /* 0x000000e012047812 */ /* 0x040fe400078ec0ff */
[----:B------:R-:W-:-:S03]  /*0600*/  LOP3.LUT P0, RZ, R18, 0x1f, RZ, 0xc0, !PT ;  /* 0x0000001f12ff7812 */ /* 0x000fc6000780c0ff */
[----:B------:R-:W-:-:S05]  /*0610*/  VIADD R4, R4, 0xffffff80 ;  /* 0xffffff8004047836 */ /* 0x000fca0000000000 */
[----:B------:R-:W-:-:S05]  /*0620*/  SHF.R.U32.HI R4, RZ, 0x5, R4 ;  /* 0x00000005ff047819 */ /* 0x000fca0000011604 */
[----:B------:R-:W-:-:S05]  /*0630*/  IMAD R20, R4, -0x4, R1 ;  /* 0xfffffffc04147824 */ /* 0x000fca00078e0201 */
[----:B------:R-:W2:Y:S04]  /*0640*/  LDL R11, [R20+0x18] ;  /* 0x00001800140b7983 */ /* 0x000ea80000100800 */
[----:B------:R-:W2:Y:S04]  /*0650*/  LDL R10, [R20+0x14] ;  /* 0x00001400140a7983 */ /* 0x000ea80000100800 */
[----:B------:R-:W3:Y:S01]  /*0660*/  @P0 LDL R19, [R20+0x10] ;  /* 0x0000100014130983 */ /* 0x000ee20000100800 */
[----:B------:R-:W-:Y:S01]  /*0670*/  LOP3.LUT R4, R18, 0x1f, RZ, 0xc0, !PT ;  /* 0x0000001f12047812 */ /* 0x000fe200078ec0ff */
[----:B------:R-:W-:Y:S01]  /*0680*/  UMOV UR6, 0x54442d19 ;  /* 0x54442d1900067882 */ /* 0x000fe20000000000 */
[----:B------:R-:W-:-:S02]  /*0690*/  UMOV UR7, 0x3bf921fb ;  /* 0x3bf921fb00077882 */ /* 0x000fc40000000000 */
[-C--:B--2---:R-:W-:Y:S02]  /*06a0*/  @P0 SHF.L.W.U32.HI R11, R10, R4.reuse, R11 ;  /* 0x000000040a0b0219 */ /* 0x084fe40000010e0b */
[----:B---3--:R-:W-:Y:S02]  /*06b0*/  @P0 SHF.L.W.U32.HI R10, R19, R4, R10 ;  /* 0x00000004130a0219 */ /* 0x008fe40000010e0a */
[----:B------:R-:W-:Y:S02]  /*06c0*/  ISETP.GE.AND P0, PT, R5, RZ, PT ;  /* 0x000000ff0500720c */ /* 0x000fe40003f06270 */
[C-C-:B------:R-:W-:Y:S01]  /*06d0*/  SHF.L.W.U32.HI R4, R10.reuse, 0x2, R11.reuse ;  /* 0x000000020a047819 */ /* 0x140fe20000010e0b */
[----:B------:R-:W-:Y:S01]  /*06e0*/  IMAD.SHL.U32 R10, R10, 0x4, RZ ;  /* 0x000000040a0a7824 */ /* 0x000fe200078e00ff */
[----:B------:R-:W-:Y:S02]  /*06f0*/  SHF.R.U32.HI R11, RZ, 0x1e, R11 ;  /* 0x0000001eff0b7819 */ /* 0x000fe4000001160b */
[----:B------:R-:W-:-:S04]  /*0700*/  SHF.R.S32.HI R19, RZ, 0x1f, R4 ;  /* 0x0000001fff137819 */ /* 0x000fc80000011404 */
[C---:B------:R-:W-:Y:S02]  /*0710*/  LOP3.LUT R18, R19.reuse, R10, RZ, 0x3c, !PT ;  /* 0x0000000a13127212 */ /* 0x040fe400078e3cff */
[----:B------:R-:W-:Y:S02]  /*0720*/  LOP3.LUT R19, R19, R4, RZ, 0x3c, !PT ;  /* 0x0000000413137212 */ /* 0x000fe400078e3cff */
[C---:B------:R-:W-:Y:S02]  /*0730*/  LOP3.LUT R10, R4.reuse, R5, RZ, 0x3c, !PT ;  /* 0x00000005040a7212 */ /* 0x040fe400078e3cff */
[----:B------:R-:W-:Y:S02]  /*0740*/  LEA.HI R4, R4, R11, RZ, 0x1 ;  /* 0x0000000b04047211 */ /* 0x000fe400078f08ff */
[----:B------:R-:W1:Y:S01]  /*0750*/  I2F.F64.S64 R18, R18 ;  /* 0x0000001200127312 */ /* 0x000e620000301c00 */
[----:B------:R-:W-:Y:S02]  /*0760*/  ISETP.GE.AND P1, PT, R10, RZ, PT ;  /* 0x000000ff0a00720c */ /* 0x000fe40003f26270 */
[----:B------:R-:W-:-:S04]  /*0770*/  IMAD.MOV R10, RZ, RZ, -R4 ;  /* 0x000000ffff0a7224 */ /* 0x000fc800078e0a04 */
[----:B------:R-:W-:Y:S01]  /*0780*/  @!P0 IMAD.MOV.U32 R4, RZ, RZ, R10 ;  /* 0x000000ffff048224 */ /* 0x000fe200078e000a */
[----:B-1----:R-:W-:-:S10]  /*0790*/  DMUL R20, R18, UR6 ;  /* 0x0000000612147c28 */ /* 0x002fd40008000000 */
[----:B------:R-:W1:Y:S02]  /*07a0*/  F2F.F32.F64 R20, R20 ;  /* 0x0000001400147310 */ /* 0x000e640000301000 */
[----:B01----:R-:W-:-:S07]  /*07b0*/  FSEL R10, -R20, R20, !P1 ;  /* 0x00000014140a7208 */ /* 0x003fce0004800100 */
.L_x_6:
[----:B------:R-:W-:Y:S05]  /*07c0*/  BSYNC.RECONVERGENT B0 ;  /* 0x0000000000007941 */ /* 0x000fea0003800200 */
.L_x_5:
[----:B------:R-:W-:Y:S02]  /*07d0*/  IMAD.MOV.U32 R14, RZ, RZ, 0x37cbac00 ;  /* 0x37cbac00ff0e7424 */ /* 0x000fe400078e00ff */
[----:B------:R-:W-:Y:S01]  /*07e0*/  FMUL R11, R10, R10 ;  /* 0x0000000a0a0b7220 */ /* 0x000fe20000400000 */
[C---:B------:R-:W-:Y:S01]  /*07f0*/  LOP3.LUT R18, R4.reuse, 0x1, RZ, 0xc0, !PT ;  /* 0x0000000104127812 */ /* 0x040fe200078ec0ff */
[----:B------:R-:W-:Y:S01]  /*0800*/  IMAD.MOV.U32 R20, RZ, RZ, 0x3d2aaabb ;  /* 0x3d2aaabbff147424 */ /* 0x000fe200078e00ff */
[----:B------:R-:W-:Y:S01]  /*0810*/  LOP3.LUT P1, RZ, R4, 0x2, RZ, 0xc0, !PT ;  /* 0x0000000204ff7812 */ /* 0x000fe2000782c0ff */
[----:B------:R-:W-:Y:S01]  /*0820*/  FFMA R14, R11, R14, -0.0013887860113754868507 ;  /* 0xbab607ed0b0e7423 */ /* 0x000fe2000000000e */
[----:B------:R-:W-:Y:S01]  /*0830*/  ISETP.NE.U32.AND P0, PT, R18, 0x1, PT ;  /* 0x000000011200780c */ /* 0x000fe20003f05070 */
[----:B------:R-:W-:Y:S01]  /*0840*/  IMAD.MOV.U32 R21, RZ, RZ, 0x3effffff ;  /* 0x3effffffff157424 */ /* 0x000fe200078e00ff */
[----:B------:R-:W-:Y:S01]  /*0850*/  BSSY.RECONVERGENT B0, `(.L_x_8) ;  /* 0x000000f000007945 */ /* 0x000fe20003800200 */
[----:B------:R-:W-:Y:S01]  /*0860*/  MOV R4, 0x940 ;  /* 0x0000094000047802 */ /* 0x000fe20000000f00 */
[----:B------:R-:W-:Y:S01]  /*0870*/  UMOV UR5, 0x40000000 ;  /* 0x4000000000057882 */ /* 0x000fe20000000000 */
[----:B------:R-:W-:-:S02]  /*0880*/  FSEL R18, R14, -0.00019574658654164522886, !P0 ;  /* 0xb94d41530e127808 */ /* 0x000fc40004000000 */
[----:B------:R-:W-:Y:S02]  /*0890*/  FSEL R20, R20, 0.0083327032625675201416, !P0 ;  /* 0x3c0885e414147808 */ /* 0x000fe40004000000 */
[----:B------:R-:W-:Y:S02]  /*08a0*/  FSEL R14, R10, 1, P0 ;  /* 0x3f8000000a0e7808 */ /* 0x000fe40000000000 */
[----:B------:R-:W-:Y:S01]  /*08b0*/  FSEL R21, -R21, -0.16666662693023681641, !P0 ;  /* 0xbe2aaaa815157808 */ /* 0x000fe20004000100 */
[C---:B------:R-:W-:Y:S02]  /*08c0*/  FFMA R18, R11.reuse, R18, R20 ;  /* 0x000000120b127223 */ /* 0x040fe40000000014 */
[C---:B------:R-:W-:Y:S02]  /*08d0*/  FFMA R19, R11.reuse, R14, RZ ;  /* 0x0000000e0b137223 */ /* 0x040fe400000000ff */
[----:B------:R-:W-:-:S04]  /*08e0*/  FFMA R18, R11, R18, R21 ;  /* 0x000000120b127223 */ /* 0x000fc80000000015 */
[----:B------:R-:W-:-:S04]  /*08f0*/  FFMA R14, R19, R18, R14 ;  /* 0x00000012130e7223 */ /* 0x000fc8000000000e */
[----:B------:R-:W-:-:S04]  /*0900*/  @P1 FADD R14, RZ, -R14 ;  /* 0x8000000eff0e1221 */ /* 0x000fc80000000000 */
[----:B------:R-:W0:Y:S02]  /*0910*/  F2F.F64.F32 R38, R14 ;  /* 0x0000000e00267310 */ /* 0x000e240000201800 */
[----:B0-----:R-:W-:-:S11]  /*0920*/  DADD R10, -RZ, |R38| ;  /* 0x00000000ff0a7229 */ /* 0x001fd60000000526 */
[----:B------:R-:W-:Y:S05]  /*0930*/  CALL.REL.NOINC `($_Z8rk4_stepiP5Stateff$__internal_accurate_pow) ;  /* 0x0000005800ac7944 */ /* 0x000fea0003c00000 */
[----:B------:R-:W-:Y:S05]  /*0940*/  BSYNC.RECONVERGENT B0 ;  /* 0x0000000000007941 */ /* 0x000fea0003800200 */
.L_x_8:
[----:B------:R-:W-:Y:S01]  /*0950*/  DADD R10, R38, 2 ;  /* 0x40000000260a7429 */ /* 0x000fe20000000000 */
[C---:B------:R-:W-:Y:S01]  /*0960*/  FSETP.NEU.AND P0, PT, R14.reuse, RZ, PT ;  /* 0x000000ff0e00720b */ /* 0x040fe20003f0d000 */
[----:B------:R-:W-:Y:S01]  /*0970*/  FMUL R21, R3, R15 ;  /* 0x0000000f03157220 */ /* 0x000fe20000400000 */
[----:B------:R-:W-:Y:S01]  /*0980*/  BSSY.RECONVERGENT B0, `(.L_x_9) ;  /* 0x000000e000007945 */ /* 0x000fe20003800200 */
[----:B------:R-:W-:Y:S02]  /*0990*/  FSETP.NEU.AND P2, PT, R14, 1, PT ;  /* 0x3f8000000e00780b */ /* 0x000fe40003f4d000 */
[----:B------:R-:W-:-:S04]  /*09a0*/  VIADD R4, R21, 0x1800000 ;  /* 0x0180000015047836 */ /* 0x000fc80000000000 */
[----:B------:R-:W-:Y:S02]  /*09b0*/  LOP3.LUT R10, R11, 0x7ff00000, RZ, 0xc0, !PT ;  /* 0x7ff000000b0a7812 */ /* 0x000fe400078ec0ff */
[----:B------:R-:W-:Y:S02]  /*09c0*/  LOP3.LUT R4, R4, 0x7f800000, RZ, 0xc0, !PT ;  /* 0x7f80000004047812 */ /* 0x000fe400078ec0ff */
        /* <DEDUP_REMOVED lines=9> */
.L_x_10:
[----:B------:R-:W-:Y:S05]  /*0a60*/  BSYNC.RECONVERGENT B0 ;  /* 0x0000000000007941 */ /* 0x000fea0003800200 */
.L_x_9:
[----:B------:R-:W-:Y:S01]  /*0a70*/  ISETP.GT.U32.AND P0, PT, R4, 0x1ffffff, PT ;  /* 0x01ffffff0400780c */ /* 0x000fe20003f04070 */
[----:B------:R0:W1:Y:S01]  /*0a80*/  F2F.F64.F32 R38, R8 ;  /* 0x0000000800267310 */ /* 0x0000620000201800 */
[----:B------:R-:W-:Y:S01]  /*0a90*/  FSEL R14, R18, RZ, P2 ;  /* 0x000000ff120e7208 */ /* 0x000fe20001000000 */
[----:B------:R-:W-:Y:S01]  /*0aa0*/  BSSY.RECONVERGENT B0, `(.L_x_11) ;  /* 0x000000c000007945 */ /* 0x000fe20003800200 */
[----:B------:R-:W-:-:S06]  /*0ab0*/  FSEL R15, R19, 1.875, P2 ;  /* 0x3ff00000130f7808 */ /* 0x000fcc0001000000 */
[----:B------:R-:W-:-:S03]  /*0ac0*/  DMUL R14, R36, R14 ;  /* 0x0000000e240e7228 */ /* 0x000fc60000000000 */
[----:B0-----:R-:W-:Y:S08]  /*0ad0*/  @P0 BRA `(.L_x_12) ;  /* 0x0000000000100947 */ /* 0x001ff00003800000 */
[----:B------:R-:W-:-:S07]  /*0ae0*/  MOV R18, 0xb00 ;  /* 0x00000b0000127802 */ /* 0x000fce0000000f00 */
[----:B-1----:R-:W-:Y:S05]  /*0af0*/  CALL.REL.NOINC `($__internal_1_$__cuda_sm20_rcp_rn_f32_slowpath) ;  /* 0x0000004c00d07944 */ /* 0x002fea0003c00000 */
[----:B------:R-:W-:Y:S01]  /*0b00*/  IMAD.MOV.U32 R4, RZ, RZ, R11 ;  /* 0x000000ffff047224 */ /* 0x000fe200078e000b */
[----:B------:R-:W-:Y:S06]  /*0b10*/  BRA `(.L_x_13) ;  /* 0x0000000000107947 */ /* 0x000fec0003800000 */
.L_x_12:
[----:B------:R-:W0:Y:S02]  /*0b20*/  MUFU.RCP R4, R21 ;  /* 0x0000001500047308 */ /* 0x000e240000001000 */
[----:B0-----:R-:W-:-:S04]  /*0b30*/  FFMA R10, R21, R4, -1 ;  /* 0xbf800000150a7423 */ /* 0x001fc80000000004 */
[----:B------:R-:W-:-:S04]  /*0b40*/  FADD.FTZ R11, -R10, -RZ ;  /* 0x800000ff0a0b7221 */ /* 0x000fc80000010100 */
[----:B------:R-:W-:-:S07]  /*0b50*/  FFMA R4, R4, R11, R4 ;  /* 0x0000000b04047223 */ /* 0x000fce0000000004 */
.L_x_13:
[----:B------:R-:W-:Y:S05]  /*0b60*/  BSYNC.RECONVERGENT B0 ;  /* 0x0000000000007941 */ /* 0x000fea0003800200 */
.L_x_11:
[----:B-1----:R-:W-:Y:S01]  /*0b70*/  DADD R10, -RZ, |R38| ;  /* 0x00000000ff0a7229 */ /* 0x002fe20000000526 */
[----:B------:R-:W-:Y:S01]  /*0b80*/  BSSY.RECONVERGENT B0, `(.L_x_14) ;  /* 0x0000005000007945 */ /* 0x000fe20003800200 */
[----:B------:R-:W-:Y:S01]  /*0b90*/  FMUL R9, R9, R4 ;  /* 0x0000000409097220 */ /* 0x000fe20000400000 */
[----:B------:R-:W-:Y:S01]  /*0ba0*/  MOV R4, 0xbd0 ;  /* 0x00000bd000047802 */ /* 0x000fe20000000f00 */
[----:B------:R-:W-:-:S07]  /*0bb0*/  UMOV UR5, 0x40000000 ;  /* 0x4000000000057882 */ /* 0x000fce0000000000 */
[----:B------:R-:W-:Y:S05]  /*0bc0*/  CALL.REL.NOINC `($_Z8rk4_stepiP5Stateff$__internal_accurate_pow) ;  /* 0x0000005800087944 */ /* 0x000fea0003c00000 */
[----:B------:R-:W-:Y:S05]  /*0bd0*/  BSYNC.RECONVERGENT B0 ;  /* 0x0000000000007941 */ /* 0x000fea0003800200 */
.L_x_14:
[----:B------:R-:W0:Y:S01]  /*0be0*/  MUFU.RCP64H R21, R37 ;  /* 0x0000002500157308 */ /* 0x000e220000001800 */
[----:B------:R-:W-:Y:S01]  /*0bf0*/  IMAD.MOV.U32 R20, RZ, RZ, 0x1 ;  /* 0x00000001ff147424 */ /* 0x000fe200078e00ff */
[----:B------:R-:W-:Y:S01]  /*0c00*/  DADD R10, R38, 2 ;  /* 0x40000000260a7429 */ /* 0x000fe20000000000 */
[C---:B------:R-:W-:Y:S01]  /*0c10*/  FSETP.NEU.AND P0, PT, R8.reuse, RZ, PT ;  /* 0x000000ff0800720b */ /* 0x040fe20003f0d000 */
[----:B------:R-:W-:Y:S01]  /*0c20*/  BSSY.RECONVERGENT B0, `(.L_x_15) ;  /* 0x0000010000007945 */ /* 0x000fe20003800200 */
[----:B------:R-:W-:-:S07]  /*0c30*/  FSETP.NEU.AND P2, PT, R8, 1, PT ;  /* 0x3f8000000800780b */ /* 0x000fce0003f4d000 */
[----:B------:R-:W-:-:S04]  /*0c40*/  LOP3.LUT R10, R11, 0x7ff00000, RZ, 0xc0, !PT ;  /* 0x7ff000000b0a7812 */ /* 0x000fc800078ec0ff */
[----:B------:R-:W-:Y:S01]  /*0c50*/  ISETP.NE.AND P1, PT, R10, 0x7ff00000, PT ;  /* 0x7ff000000a00780c */ /* 0x000fe20003f25270 */
[----:B0-----:R-:W-:Y:S01]  /*0c60*/  DFMA R22, -R36, R20, 1 ;  /* 0x3ff000002416742b */ /* 0x001fe20000000114 */
[----:B------:R-:W-:-:S07]  /*0c70*/  @!P0 CS2R R18, SRZ ;  /* 0x0000000000128805 */ /* 0x000fce000001ff00 */
[----:B------:R-:W-:-:S08]  /*0c80*/  DFMA R22, R22, R22, R22 ;  /* 0x000000161616722b */ /* 0x000fd00000000016 */
[----:B------:R-:W-:-:S08]  /*0c90*/  DFMA R22, R20, R22, R20 ;  /* 0x000000161416722b */ /* 0x000fd00000000014 */
[----:B------:R-:W-:Y:S01]  /*0ca0*/  DFMA R10, -R36, R22, 1 ;  /* 0x3ff00000240a742b */ /* 0x000fe20000000116 */
[----:B------:R-:W-:Y:S10]  /*0cb0*/  @P1 BRA `(.L_x_16) ;  /* 0x0000000000181947 */ /* 0x000ff40003800000 */
[----:B------:R-:W-:-:S13]  /*0cc0*/  FSETP.NAN.AND P0, PT, R8, R8, PT ;  /* 0x000000080800720b */ /* 0x000fda0003f08000 */
[----:B------:R-:W-:Y:S01]  /*0cd0*/  @P0 DADD R18, R38, 2 ;  /* 0x4000000026120429 */ /* 0x000fe20000000000 */
[----:B------:R-:W-:Y:S10]  /*0ce0*/  @P0 BRA `(.L_x_16) ;  /* 0x00000000000c0947 */ /* 0x000ff40003800000 */
[----:B------:R-:W-:-:S14]  /*0cf0*/  DSETP.NEU.AND P0, PT, |R38|, +INF , PT ;  /* 0x7ff000002600742a */ /* 0x000fdc0003f0d200 */
[----:B------:R-:W-:Y:S02]  /*0d00*/  @!P0 IMAD.MOV.U32 R18, RZ, RZ, 0x0 ;  /* 0x00000000ff128424 */ /* 0x000fe400078e00ff */
[----:B------:R-:W-:-:S07]  /*0d10*/  @!P0 IMAD.MOV.U32 R19, RZ, RZ, 0x7ff00000 ;  /* 0x7ff00000ff138424 */ /* 0x000fce00078e00ff */
.L_x_16:
[----:B------:R-:W-:Y:S05]  /*0d20*/  BSYNC.RECONVERGENT B0 ;  /* 0x0000000000007941 */ /* 0x000fea0003800200 */
.L_x_15:
[----:B------:R-:W-:Y:S01]  /*0d30*/  DFMA R10, R22, R10, R22 ;  /* 0x0000000a160a722b */ /* 0x000fe20000000016 */
[----:B------:R-:W-:Y:S01]  /*0d40*/  FSEL R18, R18, RZ, P2 ;  /* 0x000000ff12127208 */ /* 0x000fe20001000000 */
[----:B------:R-:W-:Y:S01]  /*0d50*/  BSSY.RECONVERGENT B0, `(.L_x_17) ;  /* 0x000000e000007945 */ /* 0x000fe20003800200 */
[----:B------:R-:W-:Y:S02]  /*0d60*/  FSEL R19, R19, 1.875, P2 ;  /* 0x3ff0000013137808 */ /* 0x000fe40001000000 */
[----:B------:R-:W-:Y:S02]  /*0d70*/  FSETP.GE.AND P4, PT, |R5|, 105615, PT ;  /* 0x47ce47800500780b */ /* 0x000fe40003f86200 */
[----:B------:R-:W-:Y:S02]  /*0d80*/  FSETP.GEU.AND P1, PT, |R19|, 6.5827683646048100446e-37, PT ;  /* 0x036000001300780b */ /* 0x000fe40003f2e200 */
[----:B------:R-:W-:-:S08]  /*0d90*/  DMUL R24, R10, R18 ;  /* 0x000000120a187228 */ /* 0x000fd00000000000 */
[----:B------:R-:W-:-:S08]  /*0da0*/  DFMA R20, -R36, R24, R18 ;  /* 0x000000182414722b */ /* 0x000fd00000000112 */
[----:B------:R-:W-:-:S10]  /*0db0*/  DFMA R24, R10, R20, R24 ;  /* 0x000000140a18722b */ /* 0x000fd40000000018 */
[----:B------:R-:W-:-:S05]  /*0dc0*/  FFMA R4, RZ, R37, R25 ;  /* 0x00000025ff047223 */ /* 0x000fca0000000019 */
[----:B------:R-:W-:-:S13]  /*0dd0*/  FSETP.GT.AND P0, PT, |R4|, 1.469367938527859385e-39, PT ;  /* 0x001000000400780b */ /* 0x000fda0003f04200 */
[----:B------:R-:W-:Y:S05]  /*0de0*/  @P0 BRA P1, `(.L_x_18) ;  /* 0x0000000000100947 */ /* 0x000fea0000800000 */
[----:B------:R-:W-:Y:S01]  /*0df0*/  IMAD.MOV.U32 R10, RZ, RZ, R36 ;  /* 0x000000ffff0a7224 */ /* 0x000fe200078e0024 */
[----:B------:R-:W-:Y:S01]  /*0e00*/  MOV R4, 0xe30 ;  /* 0x00000e3000047802 */ /* 0x000fe20000000f00 */
[----:B------:R-:W-:-:S07]  /*0e10*/  IMAD.MOV.U32 R11, RZ, RZ, R37 ;  /* 0x000000ffff0b7224 */ /* 0x000fce00078e0025 */
[----:B------:R-:W-:Y:S05]  /*0e20*/  CALL.REL.NOINC `($__internal_0_$__cuda_sm20_div_rn_f64_full) ;  /* 0x0000004400987944 */ /* 0x000fea0003c00000 */
.L_x_18:
[----:B------:R-:W-:Y:S05]  /*0e30*/  BSYNC.RECONVERGENT B0 ;  /* 0x0000000000007941 */ /* 0x000fea0003800200 */
.L_x_17:
[----:B------:R-:W-:Y:S01]  /*0e40*/  BSSY.RECONVERGENT B0, `(.L_x_19) ;  /* 0x000003b000007945 */ /* 0x000fe20003800200 */
[----:B------:R-:W-:Y:S02]  /*0e50*/  IMAD.MOV.U32 R10, RZ, RZ, R34 ;  /* 0x000000ffff0a7224 */ /* 0x000fe400078e0022 */
[----:B------:R-:W-:Y:S01]  /*0e60*/  IMAD.MOV.U32 R4, RZ, RZ, R13 ;  /* 0x000000ffff047224 */ /* 0x000fe200078e000d */
[----:B------:R-:W-:Y:S06]  /*0e70*/  @!P4 BRA `(.L_x_20) ;  /* 0x0000000000dcc947 */ /* 0x000fec0003800000 */
        /* <DEDUP_REMOVED lines=11> */
.L_x_21:
        /* <DEDUP_REMOVED lines=25> */
[----:B------:R-:W-:Y:S01]  /*10c0*/  UMOV UR7, 0x3bf921fb ;  /* 0x3bf921fb00077882 */ /* 0x000fe20000000000 */
[----:B------:R-:W-:-:S02]  /*10d0*/  ISETP.GE.AND P1, PT, R5, RZ, PT ;  /* 0x000000ff0500720c */ /* 0x000fc40003f26270 */
[-C--:B--2---:R-:W-:Y:S02]  /*10e0*/  @P0 SHF.L.W.U32.HI R4, R11, R18.reuse, R4 ;  /* 0x000000120b040219 */ /* 0x084fe40000010e04 */
[----:B---3--:R-:W-:-:S04]  /*10f0*/  @P0 SHF.L.W.U32.HI R11, R10, R18, R11 ;  /* 0x000000120a0b0219 */ /* 0x008fc80000010e0b */
[C---:B------:R-:W-:Y:S01]  /*1100*/  SHF.L.W.U32.HI R10, R11.reuse, 0x2, R4 ;  /* 0x000000020b0a7819 */ /* 0x040fe20000010e04 */
[----:B------:R-:W-:-:S03]  /*1110*/  IMAD.SHL.U32 R11, R11, 0x4, RZ ;  /* 0x000000040b0b7824 */ /* 0x000fc600078e00ff */
[----:B------:R-:W-:-:S04]  /*1120*/  SHF.R.S32.HI R18, RZ, 0x1f, R10 ;  /* 0x0000001fff127819 */ /* 0x000fc8000001140a */
[C---:B------:R-:W-:Y:S02]  /*1130*/  LOP3.LUT R22, R18.reuse, R11, RZ, 0x3c, !PT ;  /* 0x0000000b12167212 */ /* 0x040fe400078e3cff */
[----:B------:R-:W-:Y:S02]  /*1140*/  LOP3.LUT R23, R18, R10, RZ, 0x3c, !PT ;  /* 0x0000000a12177212 */ /* 0x000fe400078e3cff */
[----:B------:R-:W-:Y:S02]  /*1150*/  SHF.R.U32.HI R11, RZ, 0x1e, R4 ;  /* 0x0000001eff0b7819 */ /* 0x000fe40000011604 */
[C---:B------:R-:W-:Y:S02]  /*1160*/  LOP3.LUT R4, R10.reuse, R5, RZ, 0x3c, !PT ;  /* 0x000000050a047212 */ /* 0x040fe400078e3cff */
[----:B------:R-:W1:Y:S01]  /*1170*/  I2F.F64.S64 R22, R22 ;  /* 0x0000001600167312 */ /* 0x000e620000301c00 */
[----:B------:R-:W-:Y:S02]  /*1180*/  LEA.HI R10, R10, R11, RZ, 0x1 ;  /* 0x0000000b0a0a7211 */ /* 0x000fe400078f08ff */
[----:B------:R-:W-:-:S03]  /*1190*/  ISETP.GE.AND P0, PT, R4, RZ, PT ;  /* 0x000000ff0400720c */ /* 0x000fc60003f06270 */
[----:B------:R-:W-:-:S04]  /*11a0*/  IMAD.MOV R4, RZ, RZ, -R10 ;  /* 0x000000ffff047224 */ /* 0x000fc800078e0a0a */
[----:B------:R-:W-:Y:S01]  /*11b0*/  @!P1 IMAD.MOV.U32 R10, RZ, RZ, R4 ;  /* 0x000000ffff0a9224 */ /* 0x000fe200078e0004 */
[----:B-1----:R-:W-:-:S10]  /*11c0*/  DMUL R18, R22, UR6 ;  /* 0x0000000616127c28 */ /* 0x002fd40008000000 */
[----:B------:R-:W1:Y:S02]  /*11d0*/  F2F.F32.F64 R18, R18 ;  /* 0x0000001200127310 */ /* 0x000e640000301000 */
[----:B01----:R-:W-:-:S07]  /*11e0*/  FSEL R4, -R18, R18, !P0 ;  /* 0x0000001212047208 */ /* 0x003fce0004000100 */
.L_x_20:
[----:B------:R-:W-:Y:S05]  /*11f0*/  BSYNC.RECONVERGENT B0 ;  /* 0x0000000000007941 */ /* 0x000fea0003800200 */
.L_x_19:
[----:B------:R-:W-:Y:S01]  /*1200*/  LOP3.LUT R20, R10, 0x1, RZ, 0xc0, !PT ;  /* 0x000000010a147812 */ /* 0x000fe200078ec0ff */
[----:B------:R-:W-:Y:S02]  /*1210*/  IMAD.MOV.U32 R19, RZ, RZ, 0x37cbac00 ;  /* 0x37cbac00ff137424 */ /* 0x000fe400078e00ff */
[----:B------:R-:W-:Y:S01]  /*1220*/  FMUL R11, R4, R4 ;  /* 0x00000004040b7220 */ /* 0x000fe20000400000 */
[----:B------:R-:W-:Y:S01]  /*1230*/  VIADD R21, R10, 0x1 ;  /* 0x000000010a157836 */ /* 0x000fe20000000000 */
[----:B------:R-:W-:Y:S01]  /*1240*/  ISETP.NE.U32.AND P0, PT, R20, 0x1, PT ;  /* 0x000000011400780c */ /* 0x000fe20003f05070 */
[----:B------:R-:W-:Y:S02]  /*1250*/  IMAD.MOV.U32 R20, RZ, RZ, 0x3c0885e4 ;  /* 0x3c0885e4ff147424 */ /* 0x000fe400078e00ff */
[----:B------:R-:W-:Y:S01]  /*1260*/  FFMA R18, R11, R19, -0.0013887860113754868507 ;  /* 0xbab607ed0b127423 */ /* 0x000fe20000000013 */
[----:B------:R-:W-:Y:S01]  /*1270*/  IMAD.MOV.U32 R23, RZ, RZ, 0x3e2aaaa8 ;  /* 0x3e2aaaa8ff177424 */ /* 0x000fe200078e00ff */
[----:B------:R-:W-:Y:S01]  /*1280*/  LOP3.LUT P1, RZ, R21, 0x2, RZ, 0xc0, !PT ;  /* 0x0000000215ff7812 */ /* 0x000fe2000782c0ff */
[----:B------:R-:W-:Y:S01]  /*1290*/  BSSY.RECONVERGENT B0, `(.L_x_22) ;  /* 0x0000045000007945 */ /* 0x000fe20003800200 */
[----:B------:R-:W-:-:S02]  /*12a0*/  FSEL R10, R20, 0.041666727513074874878, !P0 ;  /* 0x3d2aaabb140a7808 */ /* 0x000fc40004000000 */
[----:B------:R-:W-:Y:S02]  /*12b0*/  FSEL R18, R18, -0.00019574658654164522886, P0 ;  /* 0xb94d415312127808 */ /* 0x000fe40000000000 */
[----:B------:R-:W-:Y:S02]  /*12c0*/  FSEL R4, R4, 1, !P0 ;  /* 0x3f80000004047808 */ /* 0x000fe40004000000 */
[----:B------:R-:W-:Y:S01]  /*12d0*/  FSEL R23, -R23, -0.4999999701976776123, !P0 ;  /* 0xbeffffff17177808 */ /* 0x000fe20004000100 */
[----:B------:R-:W-:Y:S01]  /*12e0*/  FFMA R10, R11, R18, R10 ;  /* 0x000000120b0a7223 */ /* 0x000fe2000000000a */
[----:B------:R-:W-:Y:S01]  /*12f0*/  FSETP.GE.AND P0, PT, |R5|, 105615, PT ;  /* 0x47ce47800500780b */ /* 0x000fe20003f06200 */
[C---:B------:R-:W-:Y:S02]  /*1300*/  FFMA R21, R11.reuse, R4, RZ ;  /* 0x000000040b157223 */ /* 0x040fe400000000ff */
[----:B------:R-:W-:-:S04]  /*1310*/  FFMA R10, R11, R10, R23 ;  /* 0x0000000a0b0a7223 */ /* 0x000fc80000000017 */
[----:B------:R-:W-:-:S04]  /*1320*/  FFMA R4, R21, R10, R4 ;  /* 0x0000000a15047223 */ /* 0x000fc80000000004 */
[----:B------:R-:W-:-:S04]  /*1330*/  @P1 FADD R4, RZ, -R4 ;  /* 0x80000004ff041221 */ /* 0x000fc80000000000 */
[----:B------:R-:W0:Y:S02]  /*1340*/  F2F.F64.F32 R36, R4 ;  /* 0x0000000400247310 */ /* 0x000e240000201800 */
[----:B0-----:R-:W-:Y:S01]  /*1350*/  DMUL R36, R36, R24 ;  /* 0x0000001824247228 */ /* 0x001fe20000000000 */
[----:B------:R-:W-:Y:S10]  /*1360*/  @!P0 BRA `(.L_x_23) ;  /* 0x0000000000dc8947 */ /* 0x000ff40003800000 */
        /* <DEDUP_REMOVED lines=11> */
.L_x_24:
        /* <DEDUP_REMOVED lines=28> */
[----:B---3--:R-:W-:Y:S02]  /*15e0*/  @P0 SHF.L.W.U32.HI R11, R10, R13, R11 ;  /* 0x0000000d0a0b0219 */ /* 0x008fe40000010e0b */
[--C-:B------:R-:W-:Y:S02]  /*15f0*/  SHF.R.U32.HI R13, RZ, 0x1e, R4.reuse ;  /* 0x0000001eff0d7819 */ /* 0x100fe40000011604 */
[C---:B------:R-:W-:Y:S01]  /*1600*/  SHF.L.W.U32.HI R34, R11.reuse, 0x2, R4 ;  /* 0x000000020b227819 */ /* 0x040fe20000010e04 */
[----:B------:R-:W-:-:S03]  /*1610*/  IMAD.SHL.U32 R11, R11, 0x4, RZ ;  /* 0x000000040b0b7824 */ /* 0x000fc600078e00ff */
[----:B------:R-:W-:Y:S02]  /*1620*/  SHF.R.S32.HI R10, RZ, 0x1f, R34 ;  /* 0x0000001fff0a7819 */ /* 0x000fe40000011422 */
[----:B------:R-:W-:Y:S02]  /*1630*/  LOP3.LUT R4, R34, R5, RZ, 0x3c, !PT ;  /* 0x0000000522047212 */ /* 0x000fe400078e3cff */
[C---:B------:R-:W-:Y:S02]  /*1640*/  LOP3.LUT R20, R10.reuse, R11, RZ, 0x3c, !PT ;  /* 0x0000000b0a147212 */ /* 0x040fe400078e3cff */
[----:B------:R-:W-:Y:S02]  /*1650*/  LOP3.LUT R21, R10, R34, RZ, 0x3c, !PT ;  /* 0x000000220a157212 */ /* 0x000fe400078e3cff */
[----:B------:R-:W-:Y:S02]  /*1660*/  LEA.HI R34, R34, R13, RZ, 0x1 ;  /* 0x0000000d22227211 */ /* 0x000fe400078f08ff */
[----:B------:R-:W-:-:S02]  /*1670*/  ISETP.GE.AND P0, PT, R4, RZ, PT ;  /* 0x000000ff0400720c */ /* 0x000fc40003f06270 */
[----:B------:R-:W1:Y:S01]  /*1680*/  I2F.F64.S64 R20, R20 ;  /* 0x0000001400147312 */ /* 0x000e620000301c00 */
[----:B------:R-:W-:-:S04]  /*1690*/  IMAD.MOV R4, RZ, RZ, -R34 ;  /* 0x000000ffff047224 */ /* 0x000fc800078e0a22 */
[----:B------:R-:W-:Y:S01]  /*16a0*/  @!P1 IMAD.MOV.U32 R34, RZ, RZ, R4 ;  /* 0x000000ffff229224 */ /* 0x000fe200078e0004 */
[----:B-1----:R-:W-:-:S10]  /*16b0*/  DMUL R10, R20, UR6 ;  /* 0x00000006140a7c28 */ /* 0x002fd40008000000 */
[----:B------:R-:W1:Y:S02]  /*16c0*/  F2F.F32.F64 R10, R10 ;  /* 0x0000000a000a7310 */ /* 0x000e640000301000 */
[----:B01----:R-:W-:-:S07]  /*16d0*/  FSEL R13, -R10, R10, !P0 ;  /* 0x0000000a0a0d7208 */ /* 0x003fce0004000100 */
.L_x_23:
[----:B------:R-:W-:Y:S05]  /*16e0*/  BSYNC.RECONVERGENT B0 ;  /* 0x0000000000007941 */ /* 0x000fea0003800200 */
.L_x_22:
        /* <DEDUP_REMOVED lines=8> */
[----:B------:R-:W-:Y:S01]  /*1770*/  UMOV UR5, 0x40080000 ;  /* 0x4008000000057882 */ /* 0x000fe20000000000 */
[----:B------:R-:W-:Y:S02]  /*1780*/  FSEL R19, R19, -0.00019574658654164522886, !P0 ;  /* 0xb94d415313137808 */ /* 0x000fe40004000000 */
[----:B------:R-:W-:-:S02]  /*1790*/  FSEL R11, R11, 0.0083327032625675201416, !P0 ;  /* 0x3c0885e40b0b7808 */ /* 0x000fc40004000000 */
[----:B------:R-:W-:Y:S02]  /*17a0*/  FSEL R13, R13, 1, P0 ;  /* 0x3f8000000d0d7808 */ /* 0x000fe40000000000 */
[----:B------:R-:W-:Y:S01]  /*17b0*/  FSEL R18, -R18, -0.16666662693023681641, !P0 ;  /* 0xbe2aaaa812127808 */ /* 0x000fe20004000100 */
[C---:B------:R-:W-:Y:S02]  /*17c0*/  FFMA R11, R4.reuse, R19, R11 ;  /* 0x00000013040b7223 */ /* 0x040fe4000000000b */
[C---:B------:R-:W-:Y:S02]  /*17d0*/  FFMA R10, R4.reuse, R13, RZ ;  /* 0x0000000d040a7223 */ /* 0x040fe400000000ff */
[----:B------:R-:W-:Y:S01]  /*17e0*/  FFMA R11, R4, R11, R18 ;  /* 0x0000000b040b7223 */ /* 0x000fe20000000012 */
[----:B------:R-:W-:-:S03]  /*17f0*/  MOV R4, 0x1850 ;  /* 0x0000185000047802 */ /* 0x000fc60000000f00 */
[----:B------:R-:W-:-:S04]  /*1800*/  FFMA R13, R10, R11, R13 ;  /* 0x0000000b0a0d7223 */ /* 0x000fc8000000000d */
[----:B------:R-:W-:-:S04]  /*1810*/  @P1 FADD R13, RZ, -R13 ;  /* 0x8000000dff0d1221 */ /* 0x000fc80000000000 */
[----:B------:R-:W0:Y:S02]  /*1820*/  F2F.F64.F32 R34, R13 ;  /* 0x0000000d00227310 */ /* 0x000e240000201800 */
[----:B0-----:R-:W-:-:S11]  /*1830*/  DADD R10, -RZ, |R34| ;  /* 0x00000000ff0a7229 */ /* 0x001fd60000000522 */
[----:B------:R-:W-:Y:S05]  /*1840*/  CALL.REL.NOINC `($_Z8rk4_stepiP5Stateff$__internal_accurate_pow) ;  /* 0x0000004800e87944 */ /* 0x000fea0003c00000 */
[----:B------:R-:W-:Y:S05]  /*1850*/  BSYNC.RECONVERGENT B0 ;  /* 0x0000000000007941 */ /* 0x000fea0003800200 */
.L_x_25:
[----:B------:R-:W-:Y:S01]  /*1860*/  DADD R10, R34, 3 ;  /* 0x40080000220a7429 */ /* 0x000fe20000000000 */
[----:B------:R-:W-:Y:S01]  /*1870*/  FSETP.NEU.AND P0, PT, R13, RZ, PT ;  /* 0x000000ff0d00720b */ /* 0x000fe20003f0d000 */
[----:B------:R-:W-:Y:S01]  /*1880*/  DADD R20, -RZ, -R18 ;  /* 0x00000000ff147229 */ /* 0x000fe20000000912 */
[----:B------:R-:W-:Y:S01]  /*1890*/  ISETP.GE.AND P3, PT, R35, RZ, PT ;  /* 0x000000ff2300720c */ /* 0x000fe20003f66270 */
[----:B------:R-:W-:Y:S01]  /*18a0*/  BSSY.RECONVERGENT B0, `(.L_x_26) ;  /* 0x0000010000007945 */ /* 0x000fe20003800200 */
[----:B------:R-:W-:-:S05]  /*18b0*/  FSETP.NEU.AND P2, PT, R13, 1, PT ;  /* 0x3f8000000d00780b */ /* 0x000fca0003f4d000 */
[----:B------:R-:W-:Y:S02]  /*18c0*/  LOP3.LUT R10, R11, 0x7ff00000, RZ, 0xc0, !PT ;  /* 0x7ff000000b0a7812 */ /* 0x000fe400078ec0ff */
[----:B------:R-:W-:Y:S02]  /*18d0*/  FSEL R18, R20, R18, !P3 ;  /* 0x0000001214127208 */ /* 0x000fe40005800000 */
[----:B------:R-:W-:Y:S01]  /*18e0*/  ISETP.NE.AND P1, PT, R10, 0x7ff00000, PT ;  /* 0x7ff000000a00780c */ /* 0x000fe20003f25270 */
[----:B------:R-:W-:Y:S01]  /*18f0*/  @!P0 IMAD.MOV.U32 R18, RZ, RZ, RZ ;  /* 0x000000ffff128224 */ /* 0x000fe200078e00ff */
[----:B------:R-:W-:Y:S01]  /*1900*/  FSEL R19, R21, R19, !P3 ;  /* 0x0000001315137208 */ /* 0x000fe20005800000 */
[----:B------:R-:W-:-:S10]  /*1910*/  @!P0 IMAD.MOV.U32 R19, RZ, RZ, R35 ;  /* 0x000000ffff138224 */ /* 0x000fd400078e0023 */
[----:B------:R-:W-:Y:S05]  /*1920*/  @P1 BRA `(.L_x_27) ;  /* 0x00000000001c1947 */ /* 0x000fea0003800000 */
[----:B------:R-:W-:-:S13]  /*1930*/  FSETP.NAN.AND P0, PT, R13, R13, PT ;  /* 0x0000000d0d00720b */ /* 0x000fda0003f08000 */
[----:B------:R-:W-:Y:S01]  /*1940*/  @P0 DADD R18, R34, 3 ;  /* 0x4008000022120429 */ /* 0x000fe20000000000 */
[----:B------:R-:W-:Y:S10]  /*1950*/  @P0 BRA `(.L_x_27) ;  /* 0x0000000000100947 */ /* 0x000ff40003800000 */
[----:B------:R-:W-:-:S14]  /*1960*/  DSETP.NEU.AND P0, PT, |R34|, +INF , PT ;  /* 0x7ff000002200742a */ /* 0x000fdc0003f0d200 */
[----:B------:R-:W-:Y:S02]  /*1970*/  @!P0 IMAD.MOV.U32 R4, RZ, RZ, -0x100000 ;  /* 0xfff00000ff048424 */ /* 0x000fe400078e00ff */
[----:B------:R-:W-:-:S03]  /*1980*/  @!P0 IMAD.MOV.U32 R18, RZ, RZ, RZ ;  /* 0x000000ffff128224 */ /* 0x000fc600078e00ff */
[----:B------:R-:W-:-:S07]  /*1990*/  @!P0 SEL R19, R4, 0x7ff00000, !P3 ;  /* 0x7ff0000004138807 */ /* 0x000fce0005800000 */
.L_x_27:
[----:B------:R-:W-:Y:S05]  /*19a0*/  BSYNC.RECONVERGENT B0 ;  /* 0x0000000000007941 */ /* 0x000fea0003800200 */
.L_x_26:
[----:B------:R-:W-:Y:S01]  /*19b0*/  FSEL R11, R19, 1.875, P2 ;  /* 0x3ff00000130b7808 */ /* 0x000fe20001000000 */
[----:B------:R-:W-:Y:S01]  /*19c0*/  BSSY.RECONVERGENT B0, `(.L_x_28) ;  /* 0x0000014000007945 */ /* 0x000fe20003800200 */
[----:B------:R-:W-:Y:S01]  /*19d0*/  FSEL R10, R18, RZ, P2 ;  /* 0x000000ff120a7208 */ /* 0x000fe20001000000 */
[----:B------:R-:W-:Y:S01]  /*19e0*/  IMAD.MOV.U32 R18, RZ, RZ, 0x1 ;  /* 0x00000001ff127424 */ /* 0x000fe200078e00ff */
[----:B------:R-:W0:Y:S01]  /*19f0*/  MUFU.RCP64H R19, R11 ;  /* 0x0000000b00137308 */ /* 0x000e220000001800 */
[----:B------:R-:W-:-:S04]  /*1a00*/  FSETP.GEU.AND P1, PT, |R37|, 6.5827683646048100446e-37, PT ;  /* 0x036000002500780b */ /* 0x000fc80003f2e200 */
[----:B0-----:R-:W-:-:S08]  /*1a10*/  DFMA R20, -R10, R18, 1 ;  /* 0x3ff000000a14742b */ /* 0x001fd00000000112 */
[----:B------:R-:W-:-:S08]  /*1a20*/  DFMA R20, R20, R20, R20 ;  /* 0x000000141414722b */ /* 0x000fd00000000014 */
[----:B------:R-:W-:-:S08]  /*1a30*/  DFMA R20, R18, R20, R18 ;  /* 0x000000141214722b */ /* 0x000fd00000000012 */
[----:B------:R-:W-:-:S08]  /*1a40*/  DFMA R18, -R10, R20, 1 ;  /* 0x3ff000000a12742b */ /* 0x000fd00000000114 */
[----:B------:R-:W-:-:S08]  /*1a50*/  DFMA R18, R20, R18, R20 ;  /* 0x000000121412722b */ /* 0x000fd00000000014 */
        /* <DEDUP_REMOVED lines=10> */
.L_x_29:
[----:B------:R-:W-:Y:S05]  /*1b00*/  BSYNC.RECONVERGENT B0 ;  /* 0x0000000000007941 */ /* 0x000fea0003800200 */
.L_x_28:
[----:B------:R-:W0:Y:S01]  /*1b10*/  LDC R36, c[0x0][0x394] ;  /* 0x0000e500ff247b82 */ /* 0x000e220000000800 */
[----:B------:R-:W1:Y:S01]  /*1b20*/  F2F.F32.F64 R13, R24 ;  /* 0x00000018000d7310 */ /* 0x000e620000301000 */
[----:B------:R-:W-:Y:S01]  /*1b30*/  BSSY.RECONVERGENT B0, `(.L_x_30) ;  /* 0x000000a000007945 */ /* 0x000fe20003800200 */
[----:B------:R-:W-:Y:S01]  /*1b40*/  MOV R4, 0x1bd0 ;  /* 0x00001bd000047802 */ /* 0x000fe20000000f00 */
[----:B------:R-:W-:Y:S01]  /*1b50*/  UMOV UR5, 0x40000000 ;  /* 0x4000000000057882 */ /* 0x000fe20000000000 */
[----:B0-----:R-:W-:-:S04]  /*1b60*/  FMUL R36, R36, 0.5 ;  /* 0x3f00000024247820 */ /* 0x001fc80000400000 */
[CC--:B------:R-:W-:Y:S01]  /*1b70*/  FFMA R34, R36.reuse, R12.reuse, R3 ;  /* 0x0000000c24227223 */ /* 0x0c0fe20000000003 */
[----:B------:R-:W-:Y:S01]  /*1b80*/  FFMA R37, R36, R12, R5 ;  /* 0x0000000c24257223 */ /* 0x000fe20000000005 */
[----:B-1----:R-:W-:Y:S02]  /*1b90*/  FFMA R35, R13, R36, R0 ;  /* 0x000000240d237223 */ /* 0x002fe40000000000 */
[----:B------:R-:W0:Y:S02]  /*1ba0*/  F2F.F64.F32 R38, R34 ;  /* 0x0000002200267310 */ /* 0x000e240000201800 */
[----:B0-----:R-:W-:-:S11]  /*1bb0*/  DADD R10, -RZ, |R38| ;  /* 0x00000000ff0a7229 */ /* 0x001fd60000000526 */
[----:B------:R-:W-:Y:S05]  /*1bc0*/  CALL.REL.NOINC `($_Z8rk4_stepiP5Stateff$__internal_accurate_pow) ;  /* 0x0000004800087944 */ /* 0x000fea0003c00000 */
[----:B------:R-:W-:Y:S05]  /*1bd0*/  BSYNC.RECONVERGENT B0 ;  /* 0x0000000000007941 */ /* 0x000fea0003800200 */
.L_x_30:
        /* <DEDUP_REMOVED lines=13> */
.L_x_32:
[----:B------:R-:W-:Y:S05]  /*1cb0*/  BSYNC.RECONVERGENT B0 ;  /* 0x0000000000007941 */ /* 0x000fea0003800200 */
.L_x_31:
        /* <DEDUP_REMOVED lines=17> */
.L_x_34:
[----:B------:R-:W-:Y:S05]  /*1dd0*/  BSYNC.RECONVERGENT B0 ;  /* 0x0000000000007941 */ /* 0x000fea0003800200 */
.L_x_33:
[----:B------:R-:W-:Y:S01]  /*1de0*/  BSSY.RECONVERGENT B0, `(.L_x_35) ;  /* 0x0000005000007945 */ /* 0x000fe20003800200 */
[----:B------:R-:W-:Y:S01]  /*1df0*/  FSETP.GE.AND P4, PT, |R37|, 105615, PT ;  /* 0x47ce47802500780b */ /* 0x000fe20003f86200 */
[----:B------:R-:W-:Y:S01]  /*1e00*/  UMOV UR5, 0x40000000 ;  /* 0x4000000000057882 */ /* 0x000fe20000000000 */
[----:B------:R-:W-:-:S11]  /*1e10*/  MOV R4, 0x1e30 ;  /* 0x00001e3000047802 */ /* 0x000fd60000000f00 */
[----:B------:R-:W-:Y:S05]  /*1e20*/  CALL.REL.NOINC `($_Z8rk4_stepiP5Stateff$__internal_accurate_pow) ;  /* 0x0000004400707944 */ /* 0x000fea0003c00000 */
[----:B------:R-:W-:Y:S05]  /*1e30*/  BSYNC.RECONVERGENT B0 ;  /* 0x0000000000007941 */ /* 0x000fea0003800200 */
.L_x_35:
[----:B------:R-:W-:Y:S01]  /*1e40*/  FMUL R4, R37, 0.63661974668502807617 ;  /* 0x3f22f98325047820 */ /* 0x000fe20000400000 */
[----:B------:R0:W1:Y:S01]  /*1e50*/  F2F.F64.F32 R18, R38 ;  /* 0x0000002600127310 */ /* 0x0000620000201800 */
[----:B------:R-:W-:Y:S01]  /*1e60*/  BSSY.RECONVERGENT B0, `(.L_x_36) ;  /* 0x0000043000007945 */ /* 0x000fe20003800200 */
[----:B------:R-:W-:-:S06]  /*1e70*/  DADD R42, R42, 2 ;  /* 0x400000002a2a7429 */ /* 0x000fcc0000000000 */
        /* <DEDUP_REMOVED lines=12> */
[----:B------:R-:W-:Y:S01]  /*1f40*/  FFMA R10, R36, R12, R5 ;  /* 0x0000000c240a7223 */ /* 0x000fe20000000005 */
[----:B------:R-:W-:Y:S01]  /*1f50*/  IMAD.MOV.U32 R22, RZ, RZ, RZ ;  /* 0x000000ffff167224 */ /* 0x000fe200078e00ff */
[----:B------:R-:W0:Y:S01]  /*1f60*/  LDCU.64 UR10, c[0x4][URZ] ;  /* 0x01000000ff0a77ac */ /* 0x000e220008000a00 */
[----:B------:R-:W-:Y:S02]  /*1f70*/  IMAD.MOV.U32 R4, RZ, RZ, R1 ;  /* 0x000000ffff047224 */ /* 0x000fe400078e0001 */
[----:B------:R-:W-:Y:S01]  /*1f80*/  IMAD.SHL.U32 R10, R10, 0x100, RZ ;  /* 0x000001000a0a7824 */ /* 0x000fe200078e00ff */
[----:B------:R-:W-:Y:S01]  /*1f90*/  UMOV UR6, URZ ;  /* 0x000000ff00067c82 */ /* 0x000fe20008000000 */
[----:B------:R-:W-:-:S03]  /*1fa0*/  UMOV UR5, URZ ;  /* 0x000000ff00057c82 */ /* 0x000fc60008000000 */
[----:B------:R-:W-:-:S07]  /*1fb0*/  LOP3.LUT R25, R10, 0x80000000, RZ, 0xfc, !PT ;  /* 0x800000000a197812 */ /* 0x000fce00078efcff */
.L_x_38:
        /* <DEDUP_REMOVED lines=13> */
[----:B------:R-:W-:Y:S01]  /*2090*/  FFMA R27, R36, R12, R5 ;  /* 0x0000000c241b7223 */ /* 0x000fe20000000005 */
[----:B------:R0:W-:Y:S04]  /*20a0*/  STL [R1+0x18], R22 ;  /* 0x0000181601007387 */ /* 0x0001e80000100800 */
[----:B------:R-:W-:-:S04]  /*20b0*/  SHF.R.U32.HI R20, RZ, 0x17, R27 ;  /* 0x00000017ff147819 */ /* 0x000fc8000001161b */
        /* <DEDUP_REMOVED lines=14> */
[C---:B------:R-:W-:Y:S01]  /*21a0*/  SHF.L.W.U32.HI R20, R11.reuse, 0x2, R4 ;  /* 0x000000020b147819 */ /* 0x040fe20000010e04 */
[----:B------:R-:W-:-:S03]  /*21b0*/  IMAD.SHL.U32 R11, R11, 0x4, RZ ;  /* 0x000000040b0b7824 */ /* 0x000fc600078e00ff */
[----:B------:R-:W-:Y:S02]  /*21c0*/  SHF.R.S32.HI R21, RZ, 0x1f, R20 ;  /* 0x0000001fff157819 */ /* 0x000fe40000011414 */
[----:B0-----:R-:W-:Y:S02]  /*21d0*/  LOP3.LUT R22, R20, R27, RZ, 0x3c, !PT ;  /* 0x0000001b14167212 */ /* 0x001fe400078e3cff */
[C---:B------:R-:W-:Y:S02]  /*21e0*/  LOP3.LUT R10, R21.reuse, R11, RZ, 0x3c, !PT ;  /* 0x0000000b150a7212 */ /* 0x040fe400078e3cff */
[----:B------:R-:W-:Y:S02]  /*21f0*/  LOP3.LUT R11, R21, R20, RZ, 0x3c, !PT ;  /* 0x00000014150b7212 */ /* 0x000fe400078e3cff */
[----:B------:R-:W-:Y:S02]  /*2200*/  SHF.R.U32.HI R21, RZ, 0x1e, R4 ;  /* 0x0000001eff157819 */ /* 0x000fe40000011604 */
[----:B------:R-:W-:-:S02]  /*2210*/  ISETP.GE.AND P1, PT, R22, RZ, PT ;  /* 0x000000ff1600720c */ /* 0x000fc40003f26270 */
[----:B------:R-:W0:Y:S01]  /*2220*/  I2F.F64.S64 R10, R10 ;  /* 0x0000000a000a7312 */ /* 0x000e220000301c00 */
[----:B------:R-:W-:-:S05]  /*2230*/  LEA.HI R4, R20, R21, RZ, 0x1 ;  /* 0x0000001514047211 */ /* 0x000fca00078f08ff */
[----:B------:R-:W-:-:S04]  /*2240*/  IMAD.MOV R20, RZ, RZ, -R4 ;  /* 0x000000ffff147224 */ /* 0x000fc800078e0a04 */
[----:B------:R-:W-:Y:S01]  /*2250*/  @!P0 IMAD.MOV.U32 R4, RZ, RZ, R20 ;  /* 0x000000ffff048224 */ /* 0x000fe200078e0014 */
[----:B0-----:R-:W-:-:S10]  /*2260*/  DMUL R24, R10, UR6 ;  /* 0x000000060a187c28 */ /* 0x001fd40008000000 */
[----:B------:R-:W0:Y:S02]  /*2270*/  F2F.F32.F64 R24, R24 ;  /* 0x0000001800187310 */ /* 0x000e240000301000 */
[----:B0-----:R-:W-:-:S07]  /*2280*/  FSEL R22, -R24, R24, !P1 ;  /* 0x0000001818167208 */ /* 0x001fce0004800100 */
.L_x_37:
[----:B------:R-:W-:Y:S05]  /*2290*/  BSYNC.RECONVERGENT B0 ;  /* 0x0000000000007941 */ /* 0x000fea0003800200 */
.L_x_36:
[----:B------:R-:W0:Y:S01]  /*22a0*/  MUFU.RCP64H R11, R19 ;  /* 0x00000013000b7308 */ /* 0x000e220000001800 */
[----:B------:R-:W-:Y:S02]  /*22b0*/  IMAD.MOV.U32 R10, RZ, RZ, 0x1 ;  /* 0x00000001ff0a7424 */ /* 0x000fe400078e00ff */
[----:B------:R-:W-:Y:S01]  /*22c0*/  FMUL R23, R22, R22 ;  /* 0x0000001616177220 */ /* 0x000fe20000400000 */
[----:B------:R-:W-:Y:S01]  /*22d0*/  IMAD.MOV.U32 R24, RZ, RZ, 0x37cbac00 ;  /* 0x37cbac00ff187424 */ /* 0x000fe200078e00ff */
[----:B------:R-:W-:Y:S01]  /*22e0*/  BSSY.RECONVERGENT B0, `(.L_x_39) ;  /* 0x0000024000007945 */ /* 0x000fe20003800200 */
[----:B------:R-:W-:Y:S02]  /*22f0*/  IMAD.MOV.U32 R26, RZ, RZ, 0x3c0885e4 ;  /* 0x3c0885e4ff1a7424 */ /* 0x000fe400078e00ff */
[----:B------:R-:W-:Y:S02]  /*2300*/  VIADD R28, R4, 0x1 ;  /* 0x00000001041c7836 */ /* 0x000fe40000000000 */
[----:B------:R-:W-:-:S03]  /*2310*/  IMAD.MOV.U32 R27, RZ, RZ, 0x3e2aaaa8 ;  /* 0x3e2aaaa8ff1b7424 */ /* 0x000fc600078e00ff */
[----:B------:R-:W-:Y:S01]  /*2320*/  LOP3.LUT P1, RZ, R28, 0x2, RZ, 0xc0, !PT ;  /* 0x000000021cff7812 */ /* 0x000fe2000782c0ff */
[----:B0-----:R-:W-:-:S08]  /*2330*/  DFMA R20, -R18, R10, 1 ;  /* 0x3ff000001214742b */ /* 0x001fd0000000010a */
[----:B------:R-:W-:-:S08]  /*2340*/  DFMA R20, R20, R20, R20 ;  /* 0x000000141414722b */ /* 0x000fd00000000014 */
[----:B------:R-:W-:-:S08]  /*2350*/  DFMA R10, R10, R20, R10 ;  /* 0x000000140a0a722b */ /* 0x000fd0000000000a */
[----:B------:R-:W-:-:S08]  /*2360*/  DFMA R20, -R18, R10, 1 ;  /* 0x3ff000001214742b */ /* 0x000fd0000000010a */
[----:B------:R-:W-:Y:S01]  /*2370*/  DFMA R10, R10, R20, R10 ;  /* 0x000000140a0a722b */ /* 0x000fe2000000000a */
[----:B------:R-:W-:Y:S01]  /*2380*/  LOP3.LUT R20, R4, 0x1, RZ, 0xc0, !PT ;  /* 0x0000000104147812 */ /* 0x000fe200078ec0ff */
[----:B------:R-:W-:-:S03]  /*2390*/  FFMA R21, R23, R24, -0.0013887860113754868507 ;  /* 0xbab607ed17157423 */ /* 0x000fc60000000018 */
[----:B------:R-:W-:-:S03]  /*23a0*/  ISETP.NE.U32.AND P0, PT, R20, 0x1, PT ;  /* 0x000000011400780c */ /* 0x000fc60003f05070 */
[----:B------:R-:W-:Y:S01]  /*23b0*/  DMUL R24, R42, R10 ;  /* 0x0000000a2a187228 */ /* 0x000fe20000000000 */
[----:B------:R-:W-:Y:S02]  /*23c0*/  FSEL R4, R21, -0.00019574658654164522886, P0 ;  /* 0xb94d415315047808 */ /* 0x000fe40000000000 */
[----:B------:R-:W-:Y:S02]  /*23d0*/  FSEL R26, R26, 0.041666727513074874878, !P0 ;  /* 0x3d2aaabb1a1a7808 */ /* 0x000fe40004000000 */
[----:B------:R-:W-:-:S03]  /*23e0*/  FSEL R27, -R27, -0.4999999701976776123, !P0 ;  /* 0xbeffffff1b1b7808 */ /* 0x000fc60004000100 */
[----:B------:R-:W-:Y:S01]  /*23f0*/  DFMA R20, -R18, R24, R42 ;  /* 0x000000181214722b */ /* 0x000fe2000000012a */
[----:B------:R-:W-:Y:S01]  /*2400*/  FFMA R26, R23, R4, R26 ;  /* 0x00000004171a7223 */ /* 0x000fe2000000001a */
[----:B------:R-:W-:-:S03]  /*2410*/  FSEL R4, R22, 1, !P0 ;  /* 0x3f80000016047808 */ /* 0x000fc60004000000 */
[C---:B------:R-:W-:Y:S02]  /*2420*/  FFMA R26, R23.reuse, R26, R27 ;  /* 0x0000001a171a7223 */ /* 0x040fe4000000001b */
[----:B------:R-:W-:Y:S01]  /*2430*/  FFMA R23, R23, R4, RZ ;  /* 0x0000000417177223 */ /* 0x000fe200000000ff */
[----:B------:R-:W-:-:S03]  /*2440*/  DFMA R24, R10, R20, R24 ;  /* 0x000000140a18722b */ /* 0x000fc60000000018 */
[----:B------:R-:W-:-:S04]  /*2450*/  FFMA R4, R23, R26, R4 ;  /* 0x0000001a17047223 */ /* 0x000fc80000000004 */
[----:B------:R-:W-:Y:S01]  /*2460*/  @P1 FADD R4, RZ, -R4 ;  /* 0x80000004ff041221 */ /* 0x000fe20000000000 */
[----:B------:R-:W-:Y:S02]  /*2470*/  FSETP.GEU.AND P1, PT, |R43|, 6.5827683646048100446e-37, PT ;  /* 0x036000002b00780b */ /* 0x000fe40003f2e200 */
[----:B------:R-:W-:Y:S01]  /*2480*/  FFMA R10, RZ, R19, R25 ;  /* 0x00000013ff0a7223 */ /* 0x000fe20000000019 */
[----:B------:R0:W1:Y:S04]  /*2490*/  F2F.F64.F32 R38, R4 ;  /* 0x0000000400267310 */ /* 0x0000680000201800 */
[----:B------:R-:W-:-:S13]  /*24a0*/  FSETP.GT.AND P0, PT, |R10|, 1.469367938527859385e-39, PT ;  /* 0x001000000a00780b */ /* 0x000fda0003f04200 */
[----:B01----:R-:W-:Y:S05]  /*24b0*/  @P0 BRA P1, `(.L_x_40) ;  /* 0x0000000000180947 */ /* 0x003fea0000800000 */
[----:B------:R-:W-:Y:S01]  /*24c0*/  IMAD.MOV.U32 R10, RZ, RZ, R18 ;  /* 0x000000ffff0a7224 */ /* 0x000fe200078e0012 */
[----:B------:R-:W-:Y:S01]  /*24d0*/  MOV R4, 0x2520 ;  /* 0x0000252000047802 */ /* 0x000fe20000000f00 */
[----:B------:R-:W-:Y:S02]  /*24e0*/  IMAD.MOV.U32 R11, RZ, RZ, R19 ;  /* 0x000000ffff0b7224 */ /* 0x000fe400078e0013 */
[----:B------:R-:W-:Y:S02]  /*24f0*/  IMAD.MOV.U32 R18, RZ, RZ, R42 ;  /* 0x000000ffff127224 */ /* 0x000fe400078e002a */
[----:B------:R-:W-:-:S07]  /*2500*/  IMAD.MOV.U32 R19, RZ, RZ, R43 ;  /* 0x000000ffff137224 */ /* 0x000fce00078e002b */
[----:B------:R-:W-:Y:S05]  /*2510*/  CALL.REL.NOINC `($__internal_0_$__cuda_sm20_div_rn_f64_full) ;  /* 0x0000002c00dc7944 */ /* 0x000fea0003c00000 */
.L_x_40:
[----:B------:R-:W-:Y:S05]  /*2520*/  BSYNC.RECONVERGENT B0 ;  /* 0x0000000000007941 */ /* 0x000fea0003800200 */
.L_x_39:
[----:B------:R-:W-:Y:S01]  /*2530*/  BSSY.RECONVERGENT B0, `(.L_x_41) ;  /* 0x000003b000007945 */ /* 0x000fe20003800200 */
[----:B------:R-:W-:-:S03]  /*2540*/  DMUL R38, R38, R24 ;  /* 0x0000001826267228 */ /* 0x000fc60000000000 */
[----:B------:R-:W-:Y:S08]  /*2550*/  @!P4 BRA `(.L_x_42) ;  /* 0x0000000000e0c947 */ /* 0x000ff00003800000 */
[----:B------:R-:W-:Y:S01]  /*2560*/  FSETP.NEU.AND P0, PT, |R37|, +INF , PT ;  /* 0x7f8000002500780b */ /* 0x000fe20003f0d200 */
[----:B------:R-:W-:-:S12]  /*2570*/  FFMA R23, R36, R12, R5 ;  /* 0x0000000c24177223 */ /* 0x000fd80000000005 */
        /* <DEDUP_REMOVED lines=10> */
.L_x_43:
        /* <DEDUP_REMOVED lines=32> */
[----:B------:R-:W-:-:S02]  /*2820*/  SHF.R.S32.HI R10, RZ, 0x1f, R30 ;  /* 0x0000001fff0a7819 */ /* 0x000fc4000001141e */
[----:B------:R-:W-:Y:S02]  /*2830*/  LOP3.LUT R23, R30, R23, RZ, 0x3c, !PT ;  /* 0x000000171e177212 */ /* 0x000fe400078e3cff */
[C---:B------:R-:W-:Y:S02]  /*2840*/  LOP3.LUT R20, R10.reuse, R11, RZ, 0x3c, !PT ;  /* 0x0000000b0a147212 */ /* 0x040fe400078e3cff */
[----:B------:R-:W-:Y:S02]  /*2850*/  LOP3.LUT R21, R10, R30, RZ, 0x3c, !PT ;  /* 0x0000001e0a157212 */ /* 0x000fe400078e3cff */
[----:B------:R-:W-:Y:S02]  /*2860*/  LEA.HI R30, R30, R19, RZ, 0x1 ;  /* 0x000000131e1e7211 */ /* 0x000fe400078f08ff */
[----:B------:R-:W-:Y:S02]  /*2870*/  ISETP.GE.AND P1, PT, R23, RZ, PT ;  /* 0x000000ff1700720c */ /* 0x000fe40003f26270 */
[----:B------:R-:W1:Y:S01]  /*2880*/  I2F.F64.S64 R20, R20 ;  /* 0x0000001400147312 */ /* 0x000e620000301c00 */
[----:B------:R-:W-:-:S04]  /*2890*/  IMAD.MOV R4, RZ, RZ, -R30 ;  /* 0x000000ffff047224 */ /* 0x000fc800078e0a1e */
[----:B------:R-:W-:Y:S01]  /*28a0*/  @!P0 IMAD.MOV.U32 R30, RZ, RZ, R4 ;  /* 0x000000ffff1e8224 */ /* 0x000fe200078e0004 */
[----:B-1----:R-:W-:-:S10]  /*28b0*/  DMUL R10, R20, UR6 ;  /* 0x00000006140a7c28 */ /* 0x002fd40008000000 */
[----:B------:R-:W1:Y:S02]  /*28c0*/  F2F.F32.F64 R10, R10 ;  /* 0x0000000a000a7310 */ /* 0x000e640000301000 */
[----:B01----:R-:W-:-:S07]  /*28d0*/  FSEL R29, -R10, R10, !P1 ;  /* 0x0000000a0a1d7208 */ /* 0x003fce0004800100 */
.L_x_42:
[----:B------:R-:W-:Y:S05]  /*28e0*/  BSYNC.RECONVERGENT B0 ;  /* 0x0000000000007941 */ /* 0x000fea0003800200 */
.L_x_41:
        /* <DEDUP_REMOVED lines=10> */
[----:B------:R-:W-:-:S02]  /*2990*/  FSEL R11, R10, -0.00019574658654164522886, !P0 ;  /* 0xb94d41530a0b7808 */ /* 0x000fc40004000000 */
[----:B------:R-:W-:Y:S02]  /*29a0*/  FSEL R19, R19, 0.0083327032625675201416, !P0 ;  /* 0x3c0885e413137808 */ /* 0x000fe40004000000 */
        /* <DEDUP_REMOVED lines=12> */
.L_x_44:
        /* <DEDUP_REMOVED lines=20> */
.L_x_46:
[----:B------:R-:W-:Y:S05]  /*2bb0*/  BSYNC.RECONVERGENT B0 ;  /* 0x0000000000007941 */ /* 0x000fea0003800200 */
.L_x_45:
        /* <DEDUP_REMOVED lines=21> */
.L_x_48:
[----:B------:R-:W-:Y:S05]  /*2d10*/  BSYNC.RECONVERGENT B0 ;  /* 0x0000000000007941 */ /* 0x000fea0003800200 */
.L_x_47:
[----:B------:R-:W-:Y:S01]  /*2d20*/  FFMA R38, R36, R34, R3 ;  /* 0x0000002224267223 */ /* 0x000fe20000000003 */
[----:B------:R-:W0:Y:S01]  /*2d30*/  F2F.F32.F64 R35, R24 ;  /* 0x0000001800237310 */ /* 0x000e220000301000 */
[----:B------:R-:W-:Y:S01]  /*2d40*/  BSSY.RECONVERGENT B0, `(.L_x_49) ;  /* 0x0000007000007945 */ /* 0x000fe20003800200 */
[----:B------:R-:W-:Y:S01]  /*2d50*/  MOV R4, 0x2db0 ;  /* 0x00002db000047802 */ /* 0x000fe20000000f00 */
[----:B------:R-:W-:-:S05]  /*2d60*/  UMOV UR5, 0x40000000 ;  /* 0x4000000000057882 */ /* 0x000fca0000000000 */
[----:B------:R-:W1:Y:S01]  /*2d70*/  F2F.F64.F32 R44, R38 ;  /* 0x00000026002c7310 */ /* 0x000e620000201800 */
[----:B0-----:R-:W-:Y:S01]  /*2d80*/  FFMA R37, R36, R35, R0 ;  /* 0x0000002324257223 */ /* 0x001fe20000000000 */
[----:B-1----:R-:W-:-:S11]  /*2d90*/  DADD R10, -RZ, |R44| ;  /* 0x00000000ff0a7229 */ /* 0x002fd6000000052c */
[----:B------:R-:W-:Y:S05]  /*2da0*/  CALL.REL.NOINC `($_Z8rk4_stepiP5Stateff$__internal_accurate_pow) ;  /* 0x0000003400907944 */ /* 0x000fea0003c00000 */
[----:B------:R-:W-:Y:S05]  /*2db0*/  BSYNC.RECONVERGENT B0 ;  /* 0x0000000000007941 */ /* 0x000fea0003800200 */
.L_x_49:
        /* <DEDUP_REMOVED lines=13> */
.L_x_51:
[----:B------:R-:W-:Y:S05]  /*2e90*/  BSYNC.RECONVERGENT B0 ;  /* 0x0000000000007941 */ /* 0x000fea0003800200 */
.L_x_50:
        /* <DEDUP_REMOVED lines=17> */
.L_x_53:
[----:B------:R-:W-:Y:S05]  /*2fb0*/  BSYNC.RECONVERGENT B0 ;  /* 0x0000000000007941 */ /* 0x000fea0003800200 */
.L_x_52:
[----:B------:R-:W0:Y:S01]  /*2fc0*/  LDC R4, c[0x0][0x394] ;  /* 0x0000e500ff047b82 */ /* 0x000e220000000800 */
[----:B------:R-:W-:Y:S01]  /*2fd0*/  BSSY.RECONVERGENT B0, `(.L_x_54) ;  /* 0x0000046000007945 */ /* 0x000fe20003800200 */
[----:B0-----:R-:W-:-:S04]  /*2fe0*/  FMUL R22, R4, 0.5 ;  /* 0x3f00000004167820 */ /* 0x001fc80000400000 */
[----:B------:R-:W-:-:S04]  /*2ff0*/  FFMA R29, R22, R34, R5 ;  /* 0x00000022161d7223 */ /* 0x000fc80000000005 */
[C---:B------:R-:W-:Y:S01]  /*3000*/  FMUL R4, R29.reuse, 0.63661974668502807617 ;  /* 0x3f22f9831d047820 */ /* 0x040fe20000400000 */
[----:B------:R-:W-:-:S05]  /*3010*/  FSETP.GE.AND P4, PT, |R29|, 105615, PT ;  /* 0x47ce47801d00780b */ /* 0x000fca0003f86200 */
[----:B------:R-:W0:Y:S02]  /*3020*/  F2I.NTZ R4, R4 ;  /* 0x0000000400047305 */ /* 0x000e240000203100 */
[----:B0-----:R-:W-:Y:S01]  /*3030*/  I2FP.F32.S32 R30, R4 ;  /* 0x00000004001e7245 */ /* 0x001fe20000201400 */
[----:B------:R-:W-:-:S04]  /*3040*/  IMAD.MOV.U32 R31, RZ, RZ, R4 ;  /* 0x000000ffff1f7224 */ /* 0x000fc800078e0004 */
[----:B------:R-:W-:-:S04]  /*3050*/  FFMA R11, R30, -1.5707962512969970703, R29 ;  /* 0xbfc90fda1e0b7823 */ /* 0x000fc8000000001d */
[C---:B------:R-:W-:Y:S02]  /*3060*/  FFMA R19, R30.reuse, -7.5497894158615963534e-08, R11 ;  /* 0xb3a221681e137823 */ /* 0x040fe4000000000b */
[----:B------:R-:W0:Y:S02]  /*3070*/  F2F.F64.F32 R10, R10 ;  /* 0x0000000a000a7310 */ /* 0x000e240000201800 */
[----:B------:R-:W-:-:S04]  /*3080*/  FFMA R30, R30, -5.3903029534742383927e-15, R19 ;  /* 0xa7c234c51e1e7823 */ /* 0x000fc80000000013 */
[----:B------:R-:W-:Y:S01]  /*3090*/  IMAD.MOV.U32 R24, RZ, RZ, R30 ;  /* 0x000000ffff187224 */ /* 0x000fe200078e001e */
[----:B------:R-:W-:Y:S06]  /*30a0*/  @!P4 BRA `(.L_x_55) ;  /* 0x0000000000e0c947 */ /* 0x000fec0003800000 */
[----:B------:R-:W-:-:S13]  /*30b0*/  FSETP.NEU.AND P0, PT, |R29|, +INF , PT ;  /* 0x7f8000001d00780b */ /* 0x000fda0003f0d200 */
[----:B------:R-:W-:Y:S01]  /*30c0*/  @!P0 FMUL R24, RZ, R29 ;  /* 0x0000001dff188220 */ /* 0x000fe20000400000 */
[----:B------:R-:W-:Y:S01]  /*30d0*/  @!P0 IMAD.MOV.U32 R4, RZ, RZ, RZ ;  /* 0x000000ffff048224 */ /* 0x000fe200078e00ff */
[----:B------:R-:W-:Y:S06]  /*30e0*/  @!P0 BRA `(.L_x_55) ;  /* 0x0000000000d08947 */ /* 0x000fec0003800000 */
[----:B------:R-:W-:Y:S01]  /*30f0*/  IMAD.SHL.U32 R18, R29, 0x100, RZ ;  /* 0x000001001d127824 */ /* 0x000fe200078e00ff */
[----:B------:R-:W1:Y:S01]  /*3100*/  LDCU.64 UR10, c[0x4][URZ] ;  /* 0x01000000ff0a77ac */ /* 0x000e620008000a00 */
[----:B------:R-:W-:Y:S02]  /*3110*/  IMAD.MOV.U32 R23, RZ, RZ, RZ ;  /* 0x000000ffff177224 */ /* 0x000fe400078e00ff */
[----:B------:R-:W-:Y:S01]  /*3120*/  IMAD.MOV.U32 R4, RZ, RZ, R1 ;  /* 0x000000ffff047224 */ /* 0x000fe200078e0001 */
[----:B------:R-:W-:Y:S01]  /*3130*/  LOP3.LUT R27, R18, 0x80000000, RZ, 0xfc, !PT ;  /* 0x80000000121b7812 */ /* 0x000fe200078efcff */
[----:B------:R-:W-:Y:S01]  /*3140*/  UMOV UR6, URZ ;  /* 0x000000ff00067c82 */ /* 0x000fe20008000000 */
[----:B------:R-:W-:-:S05]  /*3150*/  UMOV UR5, URZ ;  /* 0x000000ff00057c82 */ /* 0x000fca0008000000 */
.L_x_56:
[----:B-1----:R-:W-:Y:S02]  /*3160*/  IMAD.U32 R18, RZ, RZ, UR10 ;  /* 0x0000000aff127e24 */ /* 0x002fe4000f8e00ff */
        /* <DEDUP_REMOVED lines=10> */
[----:B-1----:R-:W-:Y:S01]  /*3210*/  VIADD R4, R4, 0x4 ;  /* 0x0000000404047836 */ /* 0x002fe20000000000 */
        /* <DEDUP_REMOVED lines=20> */
[----:B-1----:R-:W-:Y:S02]  /*3360*/  SHF.R.U32.HI R23, RZ, 0x1e, R4 ;  /* 0x0000001eff177819 */ /* 0x002fe40000011604 */
[----:B------:R-:W-:-:S02]  /*3370*/  SHF.R.S32.HI R20, RZ, 0x1f, R22 ;  /* 0x0000001fff147819 */ /* 0x000fc40000011416 */
[----:B------:R-:W-:Y:S02]  /*3380*/  LEA.HI R4, R22, R23, RZ, 0x1 ;  /* 0x0000001716047211 */ /* 0x000fe400078f08ff */
[C---:B------:R-:W-:Y:S02]  /*3390*/  LOP3.LUT R18, R20.reuse, R19, RZ, 0x3c, !PT ;  /* 0x0000001314127212 */ /* 0x040fe400078e3cff */
[----:B------:R-:W-:Y:S02]  /*33a0*/  LOP3.LUT R19, R20, R22, RZ, 0x3c, !PT ;  /* 0x0000001614137212 */ /* 0x000fe400078e3cff */
[----:B------:R-:W-:Y:S01]  /*33b0*/  LOP3.LUT R25, R22, R25, RZ, 0x3c, !PT ;  /* 0x0000001916197212 */ /* 0x000fe200078e3cff */
[----:B------:R-:W-:-:S03]  /*33c0*/  IMAD.MOV R22, RZ, RZ, -R4 ;  /* 0x000000ffff167224 */ /* 0x000fc600078e0a04 */
[----:B------:R-:W1:Y:S01]  /*33d0*/  I2F.F64.S64 R18, R18 ;  /* 0x0000001200127312 */ /* 0x000e620000301c00 */
[----:B------:R-:W-:Y:S01]  /*33e0*/  ISETP.GE.AND P1, PT, R25, RZ, PT ;  /* 0x000000ff1900720c */ /* 0x000fe20003f26270 */
[----:B------:R-:W-:Y:S01]  /*33f0*/  @!P0 IMAD.MOV.U32 R4, RZ, RZ, R22 ;  /* 0x000000ffff048224 */ /* 0x000fe200078e0016 */
[----:B-1----:R-:W-:-:S10]  /*3400*/  DMUL R20, R18, UR6 ;  /* 0x0000000612147c28 */ /* 0x002fd40008000000 */
[----:B------:R-:W1:Y:S02]  /*3410*/  F2F.F32.F64 R20, R20 ;  /* 0x0000001400147310 */ /* 0x000e640000301000 */
[----:B-1----:R-:W-:-:S07]  /*3420*/  FSEL R24, -R20, R20, !P1 ;  /* 0x0000001414187208 */ /* 0x002fce0004800100 */
.L_x_55:
[----:B------:R-:W-:Y:S05]  /*3430*/  BSYNC.RECONVERGENT B0 ;  /* 0x0000000000007941 */ /* 0x000fea0003800200 */
.L_x_54:
[----:B0-----:R-:W0:Y:S01]  /*3440*/  MUFU.RCP64H R19, R11 ;  /* 0x0000000b00137308 */ /* 0x001e220000001800 */
[----:B------:R-:W-:Y:S02]  /*3450*/  IMAD.MOV.U32 R18, RZ, RZ, 0x1 ;  /* 0x00000001ff127424 */ /* 0x000fe400078e00ff */
[----:B------:R-:W-:Y:S01]  /*3460*/  FMUL R27, R24, R24 ;  /* 0x00000018181b7220 */ /* 0x000fe20000400000 */
[----:B------:R-:W-:Y:S01]  /*3470*/  IMAD.MOV.U32 R26, RZ, RZ, 0x3c0885e4 ;  /* 0x3c0885e4ff1a7424 */ /* 0x000fe200078e00ff */
[----:B------:R-:W-:Y:S01]  /*3480*/  BSSY.RECONVERGENT B0, `(.L_x_57) ;  /* 0x0000022000007945 */ /* 0x000fe20003800200 */
[----:B------:R-:W-:Y:S02]  /*3490*/  VIADD R28, R4, 0x1 ;  /* 0x00000001041c7836 */ /* 0x000fe40000000000 */
[----:B------:R-:W-:-:S03]  /*34a0*/  IMAD.MOV.U32 R25, RZ, RZ, 0x3e2aaaa8 ;  /* 0x3e2aaaa8ff197424 */ /* 0x000fc600078e00ff */
[----:B------:R-:W-:Y:S01]  /*34b0*/  LOP3.LUT P1, RZ, R28, 0x2, RZ, 0xc0, !PT ;  /* 0x000000021cff7812 */ /* 0x000fe2000782c0ff */
[----:B0-----:R-:W-:-:S08]  /*34c0*/  DFMA R20, -R10, R18, 1 ;  /* 0x3ff000000a14742b */ /* 0x001fd00000000112 */
[----:B------:R-:W-:-:S08]  /*34d0*/  DFMA R20, R20, R20, R20 ;  /* 0x000000141414722b */ /* 0x000fd00000000014 */
[----:B------:R-:W-:Y:S01]  /*34e0*/  DFMA R20, R18, R20, R18 ;  /* 0x000000141214722b */ /* 0x000fe20000000012 */
[----:B------:R-:W-:-:S07]  /*34f0*/  IMAD.MOV.U32 R18, RZ, RZ, 0x37cbac00 ;  /* 0x37cbac00ff127424 */ /* 0x000fce00078e00ff */
        /* <DEDUP_REMOVED lines=24> */
[----:B------:R-:W-:-:S07]  /*3680*/  IMAD.MOV.U32 R19, RZ, RZ, R43 ;  /* 0x000000ffff137224 */ /* 0x000fce00078e002b */
[----:B------:R-:W-:Y:S05]  /*3690*/  CALL.REL.NOINC `($__internal_0_$__cuda_sm20_div_rn_f64_full) ;  /* 0x0000001c007c7944 */ /* 0x000fea0003c00000 */
.L_x_58:
[----:B------:R-:W-:Y:S05]  /*36a0*/  BSYNC.RECONVERGENT B0 ;  /* 0x0000000000007941 */ /* 0x000fea0003800200 */
.L_x_57:
[----:B------:R-:W-:Y:S01]  /*36b0*/  BSSY.RECONVERGENT B0, `(.L_x_59) ;  /* 0x000003d000007945 */ /* 0x000fe20003800200 */
[----:B------:R-:W-:-:S03]  /*36c0*/  DMUL R44, R44, R24 ;  /* 0x000000182c2c7228 */ /* 0x000fc60000000000 */
[----:B------:R-:W-:Y:S08]  /*36d0*/  @!P4 BRA `(.L_x_60) ;  /* 0x0000000000e8c947 */ /* 0x000ff00003800000 */
[----:B------:R-:W0:Y:S01]  /*36e0*/  LDC R4, c[0x0][0x394] ;  /* 0x0000e500ff047b82 */ /* 0x000e220000000800 */
[----:B------:R-:W-:-:S13]  /*36f0*/  FSETP.NEU.AND P0, PT, |R29|, +INF , PT ;  /* 0x7f8000001d00780b */ /* 0x000fda0003f0d200 */
[----:B------:R-:W-:Y:S02]  /*3700*/  @!P0 IMAD.MOV.U32 R31, RZ, RZ, RZ ;  /* 0x000000ffff1f8224 */ /* 0x000fe400078e00ff */
[----:B0-----:R-:W-:-:S04]  /*3710*/  FMUL R4, R4, 0.5 ;  /* 0x3f00000004047820 */ /* 0x001fc80000400000 */
[----:B------:R-:W-:-:S04]  /*3720*/  FFMA R22, R4, R34, R5 ;  /* 0x0000002204167223 */ /* 0x000fc80000000005 */
[----:B------:R-:W-:Y:S01]  /*3730*/  @!P0 FMUL R30, RZ, R22 ;  /* 0x00000016ff1e8220 */ /* 0x000fe20000400000 */
        /* <DEDUP_REMOVED lines=8> */
.L_x_61:
        /* <DEDUP_REMOVED lines=33> */
[C---:B------:R-:W-:Y:S02]  /*39d0*/  LOP3.LUT R22, R31.reuse, R22, RZ, 0x3c, !PT ;  /* 0x000000161f167212 */ /* 0x040fe400078e3cff */
        /* <DEDUP_REMOVED lines=10> */
.L_x_60:
[----:B------:R-:W-:Y:S05]  /*3a80*/  BSYNC.RECONVERGENT B0 ;  /* 0x0000000000007941 */ /* 0x000fea0003800200 */
.L_x_59:
[----:B------:R-:W-:Y:S01]  /*3a90*/  LOP3.LUT R10, R31, 0x1, RZ, 0xc0, !PT ;  /* 0x000000011f0a7812 */ /* 0x000fe200078ec0ff */
[----:B------:R-:W-:Y:S02]  /*3aa0*/  IMAD.MOV.U32 R4, RZ, RZ, 0x37cbac00 ;  /* 0x37cbac00ff047424 */ /* 0x000fe400078e00ff */
[----:B------:R-:W-:Y:S01]  /*3ab0*/  FMUL R11, R30, R30 ;  /* 0x0000001e1e0b7220 */ /* 0x000fe20000400000 */
[----:B------:R-:W-:Y:S01]  /*3ac0*/  IMAD.MOV.U32 R19, RZ, RZ, 0x3effffff ;  /* 0x3effffffff137424 */ /* 0x000fe200078e00ff */
[----:B------:R-:W-:Y:S01]  /*3ad0*/  ISETP.NE.U32.AND P0, PT, R10, 0x1, PT ;  /* 0x000000010a00780c */ /* 0x000fe20003f05070 */
[----:B------:R-:W-:Y:S02]  /*3ae0*/  IMAD.MOV.U32 R10, RZ, RZ, 0x3d2aaabb ;  /* 0x3d2aaabbff0a7424 */ /* 0x000fe400078e00ff */
[----:B------:R-:W-:Y:S01]  /*3af0*/  FFMA R4, R11, R4, -0.0013887860113754868507 ;  /* 0xbab607ed0b047423 */ /* 0x000fe20000000004 */
[----:B------:R-:W-:Y:S01]  /*3b00*/  LOP3.LUT P1, RZ, R31, 0x2, RZ, 0xc0, !PT ;  /* 0x000000021fff7812 */ /* 0x000fe2000782c0ff */
[----:B------:R-:W-:Y:S01]  /*3b10*/  BSSY.RECONVERGENT B0, `(.L_x_62) ;  /* 0x000000f000007945 */ /* 0x000fe20003800200 */
[----:B------:R-:W-:Y:S01]  /*3b20*/  FSEL R30, R30, 1, P0 ;  /* 0x3f8000001e1e7808 */ /* 0x000fe20000000000 */
[----:B------:R-:W-:Y:S01]  /*3b30*/  UMOV UR5, 0x40080000 ;  /* 0x4008000000057882 */ /* 0x000fe20000000000 */
[----:B------:R-:W-:-:S02]  /*3b40*/  FSEL R4, R4, -0.00019574658654164522886, !P0 ;  /* 0xb94d415304047808 */ /* 0x000fc40004000000 */
[----:B------:R-:W-:Y:S01]  /*3b50*/  FSEL R10, R10, 0.0083327032625675201416, !P0 ;  /* 0x3c0885e40a0a7808 */ /* 0x000fe20004000000 */
[----:B------:R-:W-:Y:S01]  /*3b60*/  FFMA R37, R11, R30, RZ ;  /* 0x0000001e0b257223 */ /* 0x000fe200000000ff */
[----:B------:R-:W-:-:S03]  /*3b70*/  FSEL R19, -R19, -0.16666662693023681641, !P0 ;  /* 0xbe2aaaa813137808 */ /* 0x000fc60004000100 */
[----:B------:R-:W-:-:S04]  /*3b80*/  FFMA R4, R11, R4, R10 ;  /* 0x000000040b047223 */ /* 0x000fc8000000000a */
[----:B------:R-:W-:-:S04]  /*3b90*/  FFMA R4, R11, R4, R19 ;  /* 0x000000040b047223 */ /* 0x000fc80000000013 */
[----:B------:R-:W-:Y:S01]  /*3ba0*/  FFMA R37, R37, R4, R30 ;  /* 0x0000000425257223 */ /* 0x000fe2000000001e */
[----:B------:R-:W-:-:S03]  /*3bb0*/  MOV R4, 0x3c00 ;  /* 0x00003c0000047802 */ /* 0x000fc60000000f00 */
[----:B------:R-:W-:-:S04]  /*3bc0*/  @P1 FADD R37, RZ, -R37 ;  /* 0x80000025ff251221 */ /* 0x000fc80000000000 */
[----:B------:R-:W0:Y:S02]  /*3bd0*/  F2F.F64.F32 R38, R37 ;  /* 0x0000002500267310 */ /* 0x000e240000201800 */
[----:B0-----:R-:W-:-:S11]  /*3be0*/  DADD R10, -RZ, |R38| ;  /* 0x00000000ff0a7229 */ /* 0x001fd60000000526 */
[----:B------:R-:W-:Y:S05]  /*3bf0*/  CALL.REL.NOINC `($_Z8rk4_stepiP5Stateff$__internal_accurate_pow) ;  /* 0x0000002400fc7944 */ /* 0x000fea0003c00000 */
[----:B------:R-:W-:Y:S05]  /*3c00*/  BSYNC.RECONVERGENT B0 ;  /* 0x0000000000007941 */ /* 0x000fea0003800200 */
.L_x_62:
        /* <DEDUP_REMOVED lines=20> */
.L_x_64:
[----:B------:R-:W-:Y:S05]  /*3d50*/  BSYNC.RECONVERGENT B0 ;  /* 0x0000000000007941 */ /* 0x000fea0003800200 */
.L_x_63:
        /* <DEDUP_REMOVED lines=21> */
.L_x_66:
[----:B------:R-:W-:Y:S05]  /*3eb0*/  BSYNC.RECONVERGENT B0 ;  /* 0x0000000000007941 */ /* 0x000fea0003800200 */
.L_x_65:
[----:B------:R-:W0:Y:S01]  /*3ec0*/  LDCU UR5, c[0x0][0x394] ;  /* 0x00007280ff0577ac */ /* 0x000e220008000800 */
[----:B------:R-:W-:Y:S01]  /*3ed0*/  F2F.F32.F64 R37, R24 ;  /* 0x0000001800257310 */ /* 0x000fe20000301000 */
[----:B------:R-:W-:Y:S01]  /*3ee0*/  BSSY.RECONVERGENT B0, `(.L_x_67) ;  /* 0x0000007000007945 */ /* 0x000fe20003800200 */
[----:B------:R-:W-:Y:S01]  /*3ef0*/  MOV R4, 0x3f50 ;  /* 0x00003f5000047802 */ /* 0x000fe20000000f00 */
[----:B0-----:R-:W-:Y:S01]  /*3f00*/  FFMA R38, R36, UR5, R3 ;  /* 0x0000000524267c23 */ /* 0x001fe20008000003 */
[----:B------:R-:W-:-:S04]  /*3f10*/  UMOV UR5, 0x40000000 ;  /* 0x4000000000057882 */ /* 0x000fc80000000000 */
[----:B------:R-:W0:Y:S02]  /*3f20*/  F2F.F64.F32 R44, R38 ;  /* 0x00000026002c7310 */ /* 0x000e240000201800 */
[----:B0-----:R-:W-:-:S11]  /*3f30*/  DADD R10, -RZ, |R44| ;  /* 0x00000000ff0a7229 */ /* 0x001fd6000000052c */
[----:B------:R-:W-:Y:S05]  /*3f40*/  CALL.REL.NOINC `($_Z8rk4_stepiP5Stateff$__internal_accurate_pow) ;  /* 0x0000002400287944 */ /* 0x000fea0003c00000 */
[----:B------:R-:W-:Y:S05]  /*3f50*/  BSYNC.RECONVERGENT B0 ;  /* 0x0000000000007941 */ /* 0x000fea0003800200 */
.L_x_67:
        /* <DEDUP_REMOVED lines=13> */
.L_x_69:
[----:B------:R-:W-:Y:S05]  /*4030*/  BSYNC.RECONVERGENT B0 ;  /* 0x0000000000007941 */ /* 0x000fea0003800200 */
.L_x_68:
[----:B------:R-:W0:Y:S01]  /*4040*/  F2F.F32.F64 R11, R18 ;  /* 0x00000012000b7310 */ /* 0x000e220000301000 */
[----:B------:R-:W-:Y:S01]  /*4050*/  FSETP.NEU.AND P0, PT, R38, 1, PT ;  /* 0x3f8000002600780b */ /* 0x000fe20003f0d000 */
[----:B------:R-:W1:Y:S01]  /*4060*/  LDCU UR5, c[0x0][0x394] ;  /* 0x00007280ff0577ac */ /* 0x000e620008000800 */
[----:B------:R-:W-:Y:S02]  /*4070*/  BSSY.RECONVERGENT B0, `(.L_x_70) ;  /* 0x000000f000007945 */ /* 0x000fe40003800200 */
[----:B0-----:R-:W-:-:S04]  /*4080*/  FSEL R11, R11, 1, P0 ;  /* 0x3f8000000b0b7808 */ /* 0x001fc80000000000 */
[----:B------:R-:W0:Y:S01]  /*4090*/  MUFU.RCP R10, R11 ;  /* 0x0000000b000a7308 */ /* 0x000e220000001000 */
[----:B-1----:R-:W-:-:S07]  /*40a0*/  FFMA R4, R37, UR5, R0 ;  /* 0x0000000525047c23 */ /* 0x002fce0008000000 */
        /* <DEDUP_REMOVED lines=8> */
[----:B------:R-:W-:-:S07]  /*4130*/  MOV R18, 0x4150 ;  /* 0x0000415000127802 */ /* 0x000fce0000000f00 */
[----:B------:R-:W-:Y:S05]  /*4140*/  CALL.REL.NOINC `($__internal_2_$__cuda_sm3x_div_rn_noftz_f32_slowpath) ;  /* 0x0000001c00107944 */ /* 0x000fea0003c00000 */
[----:B------:R-:W-:-:S07]  /*4150*/  IMAD.MOV.U32 R38, RZ, RZ, R4 ;  /* 0x000000ffff267224 */ /* 0x000fce00078e0004 */
.L_x_71:
[----:B------:R-:W-:Y:S05]  /*4160*/  BSYNC.RECONVERGENT B0 ;  /* 0x0000000000007941 */ /* 0x000fea0003800200 */
.L_x_70:
[----:B------:R-:W0:Y:S01]  /*4170*/  F2F.F64.F32 R10, R11 ;  /* 0x0000000b000a7310 */ /* 0x000e220000201800 */
[----:B------:R-:W-:Y:S01]  /*4180*/  IMAD.MOV.U32 R18, RZ, RZ, 0x1 ;  /* 0x00000001ff127424 */ /* 0x000fe200078e00ff */
[----:B------:R-:W1:Y:S01]  /*4190*/  LDCU UR5, c[0x0][0x394] ;  /* 0x00007280ff0577ac */ /* 0x000e620008000800 */
[----:B------:R-:W-:Y:S01]  /*41a0*/  FSETP.GEU.AND P1, PT, |R43|, 6.5827683646048100446e-37, PT ;  /* 0x036000002b00780b */ /* 0x000fe20003f2e200 */
[----:B------:R-:W-:Y:S04]  /*41b0*/  BSSY.RECONVERGENT B0, `(.L_x_72) ;  /* 0x0000013000007945 */ /* 0x000fe80003800200 */
[----:B0-----:R-:W0:Y:S01]  /*41c0*/  MUFU.RCP64H R19, R11 ;  /* 0x0000000b00137308 */ /* 0x001e220000001800 */
[----:B-1----:R-:W-:-:S05]  /*41d0*/  FFMA R29, R36, UR5, R5 ;  /* 0x00000005241d7c23 */ /* 0x002fca0008000005 */
[----:B------:R-:W-:Y:S01]  /*41e0*/  FSETP.GE.AND P4, PT, |R29|, 105615, PT ;  /* 0x47ce47801d00780b */ /* 0x000fe20003f86200 */
        /* <DEDUP_REMOVED lines=15> */
.L_x_73:
[----:B------:R-:W-:Y:S05]  /*42e0*/  BSYNC.RECONVERGENT B0 ;  /* 0x0000000000007941 */ /* 0x000fea0003800200 */
.L_x_72:
[----:B------:R-:W-:Y:S01]  /*42f0*/  FMUL R4, R29, 0.63661974668502807617 ;  /* 0x3f22f9831d047820 */ /* 0x000fe20000400000 */
[----:B------:R-:W-:Y:S05]  /*4300*/  BSSY.RECONVERGENT B0, `(.L_x_74) ;  /* 0x0000043000007945 */ /* 0x000fea0003800200 */
[----:B------:R-:W0:Y:S02]  /*4310*/  F2I.NTZ R4, R4 ;  /* 0x0000000400047305 */ /* 0x000e240000203100 */
[----:B0-----:R-:W-:Y:S01]  /*4320*/  I2FP.F32.S32 R10, R4 ;  /* 0x00000004000a7245 */ /* 0x001fe20000201400 */
[----:B------:R-:W-:-:S04]  /*4330*/  IMAD.MOV.U32 R22, RZ, RZ, R4 ;  /* 0x000000ffff167224 */ /* 0x000fc800078e0004 */
[----:B------:R-:W-:-:S04]  /*4340*/  FFMA R11, R10, -1.5707962512969970703, R29 ;  /* 0xbfc90fda0a0b7823 */ /* 0x000fc8000000001d */
[----:B------:R-:W-:-:S04]  /*4350*/  FFMA R11, R10, -7.5497894158615963534e-08, R11 ;  /* 0xb3a221680a0b7823 */ /* 0x000fc8000000000b */
[----:B------:R-:W-:-:S04]  /*4360*/  FFMA R39, R10, -5.3903029534742383927e-15, R11 ;  /* 0xa7c234c50a277823 */ /* 0x000fc8000000000b */
[----:B------:R-:W-:Y:S01]  /*4370*/  IMAD.MOV.U32 R10, RZ, RZ, R39 ;  /* 0x000000ffff0a7224 */ /* 0x000fe200078e0027 */
[----:B------:R-:W-:Y:S06]  /*4380*/  @!P4 BRA `(.L_x_75) ;  /* 0x0000000000e8c947 */ /* 0x000fec0003800000 */
[----:B------:R-:W-:-:S13]  /*4390*/  FSETP.NEU.AND P0, PT, |R29|, +INF , PT ;  /* 0x7f8000001d00780b */ /* 0x000fda0003f0d200 */
[----:B------:R-:W-:Y:S01]  /*43a0*/  @!P0 FMUL R10, RZ, R29 ;  /* 0x0000001dff0a8220 */ /* 0x000fe20000400000 */
[----:B------:R-:W-:Y:S01]  /*43b0*/  @!P0 IMAD.MOV.U32 R4, RZ, RZ, RZ ;  /* 0x000000ffff048224 */ /* 0x000fe200078e00ff */
[----:B------:R-:W-:Y:S06]  /*43c0*/  @!P0 BRA `(.L_x_75) ;  /* 0x0000000000d88947 */ /* 0x000fec0003800000 */
[----:B------:R-:W0:Y:S01]  /*43d0*/  LDCU UR7, c[0x0][0x394] ;  /* 0x00007280ff0777ac */ /* 0x000e220008000800 */
[----:B------:R-:W-:Y:S02]  /*43e0*/  IMAD.MOV.U32 R20, RZ, RZ, RZ ;  /* 0x000000ffff147224 */ /* 0x000fe400078e00ff */
[----:B------:R-:W-:Y:S01]  /*43f0*/  IMAD.MOV.U32 R4, RZ, RZ, R1 ;  /* 0x000000ffff047224 */ /* 0x000fe200078e0001 */
[----:B------:R-:W1:Y:S01]  /*4400*/  LDCU.64 UR10, c[0x4][URZ] ;  /* 0x01000000ff0a77ac */ /* 0x000e620008000a00 */
[----:B------:R-:W-:Y:S01]  /*4410*/  UMOV UR6, URZ ;  /* 0x000000ff00067c82 */ /* 0x000fe20008000000 */
[----:B------:R-:W-:Y:S01]  /*4420*/  UMOV UR5, URZ ;  /* 0x000000ff00057c82 */ /* 0x000fe20008000000 */
[----:B0-----:R-:W-:-:S04]  /*4430*/  FFMA R26, R36, UR7, R5 ;  /* 0x00000007241a7c23 */ /* 0x001fc80008000005 */
[----:B------:R-:W-:-:S05]  /*4440*/  IMAD.SHL.U32 R10, R26, 0x100, RZ ;  /* 0x000001001a0a7824 */ /* 0x000fca00078e00ff */
[----:B-1----:R-:W-:-:S07]  /*4450*/  LOP3.LUT R23, R10, 0x80000000, RZ, 0xfc, !PT ;  /* 0x800000000a177812 */ /* 0x002fce00078efcff */
.L_x_76:
[----:B------:R-:W-:Y:S02]  /*4460*/  IMAD.U32 R10, RZ, RZ, UR10 ;  /* 0x0000000aff0a7e24 */ /* 0x000fe4000f8e00ff */
        /* <DEDUP_REMOVED lines=25> */
[----:B------:R-:W-:Y:S01]  /*4600*/  FFMA R23, R36, UR7, R5 ;  /* 0x0000000724177c23 */ /* 0x000fe20008000005 */
[----:B--2---:R-:W-:-:S02]  /*4610*/  @P0 SHF.L.W.U32.HI R4, R11, R18, R4 ;  /* 0x000000120b040219 */ /* 0x004fc40000010e04 */
[----:B---3--:R-:W-:Y:S02]  /*4620*/  @P0 SHF.L.W.U32.HI R11, R10, R18, R11 ;  /* 0x000000120a0b0219 */ /* 0x008fe40000010e0b */
[----:B------:R-:W-:Y:S02]  /*4630*/  ISETP.GE.AND P0, PT, R23, RZ, PT ;  /* 0x000000ff1700720c */ /* 0x000fe40003f06270 */
[C---:B------:R-:W-:Y:S01]  /*4640*/  SHF.L.W.U32.HI R18, R11.reuse, 0x2, R4 ;  /* 0x000000020b127819 */ /* 0x040fe20000010e04 */
[----:B------:R-:W-:-:S03]  /*4650*/  IMAD.SHL.U32 R11, R11, 0x4, RZ ;  /* 0x000000040b0b7824 */ /* 0x000fc600078e00ff */
[----:B------:R-:W-:Y:S02]  /*4660*/  SHF.R.S32.HI R19, RZ, 0x1f, R18 ;  /* 0x0000001fff137819 */ /* 0x000fe40000011412 */
[----:B------:R-:W-:Y:S02]  /*4670*/  LOP3.LUT R23, R18, R23, RZ, 0x3c, !PT ;  /* 0x0000001712177212 */ /* 0x000fe400078e3cff */
        /* <DEDUP_REMOVED lines=11> */
.L_x_75:
[----:B------:R-:W-:Y:S05]  /*4730*/  BSYNC.RECONVERGENT B0 ;  /* 0x0000000000007941 */ /* 0x000fea0003800200 */
.L_x_74:
[----:B------:R-:W-:Y:S02]  /*4740*/  IMAD.MOV.U32 R21, RZ, RZ, 0x37cbac00 ;  /* 0x37cbac00ff157424 */ /* 0x000fe400078e00ff */
[----:B------:R-:W-:Y:S01]  /*4750*/  FMUL R11, R10, R10 ;  /* 0x0000000a0a0b7220 */ /* 0x000fe20000400000 */
[C---:B------:R-:W-:Y:S01]  /*4760*/  LOP3.LUT R19, R4.reuse, 0x1, RZ, 0xc0, !PT ;  /* 0x0000000104137812 */ /* 0x040fe200078ec0ff */
[----:B------:R-:W-:Y:S01]  /*4770*/  IMAD.MOV.U32 R20, RZ, RZ, 0x3c0885e4 ;  /* 0x3c0885e4ff147424 */ /* 0x000fe200078e00ff */
[----:B------:R-:W-:Y:S01]  /*4780*/  BSSY.RECONVERGENT B0, `(.L_x_77) ;  /* 0x000004b000007945 */ /* 0x000fe20003800200 */
[----:B------:R-:W-:Y:S01]  /*4790*/  FFMA R18, R11, R21, -0.0013887860113754868507 ;  /* 0xbab607ed0b127423 */ /* 0x000fe20000000015 */
[----:B------:R-:W-:Y:S01]  /*47a0*/  ISETP.NE.U32.AND P0, PT, R19, 0x1, PT ;  /* 0x000000011300780c */ /* 0x000fe20003f05070 */
[----:B------:R-:W-:Y:S02]  /*47b0*/  VIADD R4, R4, 0x1 ;  /* 0x0000000104047836 */ /* 0x000fe40000000000 */
[----:B------:R-:W-:Y:S01]  /*47c0*/  IMAD.MOV.U32 R23, RZ, RZ, 0x3e2aaaa8 ;  /* 0x3e2aaaa8ff177424 */ /* 0x000fe200078e00ff */
[----:B------:R-:W-:-:S02]  /*47d0*/  FSEL R18, R18, -0.00019574658654164522886, P0 ;  /* 0xb94d415312127808 */ /* 0x000fc40000000000 */
[----:B------:R-:W-:Y:S02]  /*47e0*/  FSEL R20, R20, 0.041666727513074874878, !P0 ;  /* 0x3d2aaabb14147808 */ /* 0x000fe40004000000 */
[----:B------:R-:W-:Y:S02]  /*47f0*/  LOP3.LUT P1, RZ, R4, 0x2, RZ, 0xc0, !PT ;  /* 0x0000000204ff7812 */ /* 0x000fe4000782c0ff */
[----:B------:R-:W-:Y:S01]  /*4800*/  FSEL R4, R10, 1, !P0 ;  /* 0x3f8000000a047808 */ /* 0x000fe20004000000 */
[----:B------:R-:W-:Y:S01]  /*4810*/  FFMA R18, R11, R18, R20 ;  /* 0x000000120b127223 */ /* 0x000fe20000000014 */
[----:B------:R-:W-:-:S03]  /*4820*/  FSEL R23, -R23, -0.4999999701976776123, !P0 ;  /* 0xbeffffff17177808 */ /* 0x000fc60004000100 */
[C---:B------:R-:W-:Y:S02]  /*4830*/  FFMA R19, R11.reuse, R4, RZ ;  /* 0x000000040b137223 */ /* 0x040fe400000000ff */
[----:B------:R-:W-:-:S04]  /*4840*/  FFMA R18, R11, R18, R23 ;  /* 0x000000120b127223 */ /* 0x000fc80000000017 */
[----:B------:R-:W-:-:S04]  /*4850*/  FFMA R4, R19, R18, R4 ;  /* 0x0000001213047223 */ /* 0x000fc80000000004 */
[----:B------:R-:W-:-:S04]  /*4860*/  @P1 FADD R4, RZ, -R4 ;  /* 0x80000004ff041221 */ /* 0x000fc80000000000 */
[----:B------:R-:W0:Y:S02]  /*4870*/  F2F.F64.F32 R44, R4 ;  /* 0x00000004002c7310 */ /* 0x000e240000201800 */
[----:B0-----:R-:W-:Y:S01]  /*4880*/  DMUL R44, R44, R24 ;  /* 0x000000182c2c7228 */ /* 0x001fe20000000000 */
[----:B------:R-:W-:Y:S10]  /*4890*/  @!P4 BRA `(.L_x_78) ;  /* 0x0000000000e4c947 */ /* 0x000ff40003800000 */
[----:B------:R-:W0:Y:S01]  /*48a0*/  LDCU UR5, c[0x0][0x394] ;  /* 0x00007280ff0577ac */ /* 0x000e220008000800 */
[----:B------:R-:W-:-:S13]  /*48b0*/  FSETP.NEU.AND P0, PT, |R29|, +INF , PT ;  /* 0x7f8000001d00780b */ /* 0x000fda0003f0d200 */
[----:B------:R-:W-:Y:S02]  /*48c0*/  @!P0 IMAD.MOV.U32 R22, RZ, RZ, RZ ;  /* 0x000000ffff168224 */ /* 0x000fe400078e00ff */
[----:B0-----:R-:W-:-:S04]  /*48d0*/  FFMA R23, R36, UR5, R5 ;  /* 0x0000000524177c23 */ /* 0x001fc80008000005 */
        /* <DEDUP_REMOVED lines=9> */
.L_x_79:
        /* <DEDUP_REMOVED lines=37> */
[----:B------:R-:W1:Y:S01]  /*4bc0*/  I2F.F64.S64 R10, R10 ;  /* 0x0000000a000a7312 */ /* 0x000e620000301c00 */
[----:B------:R-:W-:-:S05]  /*4bd0*/  LEA.HI R22, R18, R19, RZ, 0x1 ;  /* 0x0000001312167211 */ /* 0x000fca00078f08ff */
[----:B------:R-:W-:-:S04]  /*4be0*/  IMAD.MOV R4, RZ, RZ, -R22 ;  /* 0x000000ffff047224 */ /* 0x000fc800078e0a16 */
[----:B------:R-:W-:Y:S01]  /*4bf0*/  @!P0 IMAD.MOV.U32 R22, RZ, RZ, R4 ;  /* 0x000000ffff168224 */ /* 0x000fe200078e0004 */
[----:B-1----:R-:W-:-:S10]  /*4c00*/  DMUL R24, R10, UR6 ;  /* 0x000000060a187c28 */ /* 0x002fd40008000000 */
[----:B------:R-:W1:Y:S02]  /*4c10*/  F2F.F32.F64 R24, R24 ;  /* 0x0000001800187310 */ /* 0x000e640000301000 */
[----:B01----:R-:W-:-:S07]  /*4c20*/  FSEL R39, -R24, R24, !P1 ;  /* 0x0000001818277208 */ /* 0x003fce0004800100 */
.L_x_78:
[----:B------:R-:W-:Y:S05]  /*4c30*/  BSYNC.RECONVERGENT B0 ;  /* 0x0000000000007941 */ /* 0x000fea0003800200 */
.L_x_77:
        /* <DEDUP_REMOVED lines=23> */
.L_x_80:
[----:B------:R-:W0:Y:S01]  /*4db0*/  MUFU.RCP64H R11, R15 ;  /* 0x0000000f000b7308 */ /* 0x000e220000001800 */
[----:B------:R-:W-:Y:S01]  /*4dc0*/  IMAD.MOV.U32 R10, RZ, RZ, 0x1 ;  /* 0x00000001ff0a7424 */ /* 0x000fe200078e00ff */
[----:B------:R-:W-:Y:S01]  /*4dd0*/  DADD R26, R42, 3 ;  /* 0x400800002a1a7429 */ /* 0x000fe20000000000 */
[----:B------:R-:W-:Y:S01]  /*4de0*/  FSETP.NEU.AND P0, PT, R39, RZ, PT ;  /* 0x000000ff2700720b */ /* 0x000fe20003f0d000 */
[----:B------:R-:W-:Y:S01]  /*4df0*/  BSSY.RECONVERGENT B0, `(.L_x_81) ;  /* 0x000001d000007945 */ /* 0x000fe20003800200 */
[----:B------:R-:W-:-:S07]  /*4e00*/  ISETP.GE.AND P3, PT, R43, RZ, PT ;  /* 0x000000ff2b00720c */ /* 0x000fce0003f66270 */
[----:B------:R-:W-:-:S04]  /*4e10*/  LOP3.LUT R26, R27, 0x7ff00000, RZ, 0xc0, !PT ;  /* 0x7ff000001b1a7812 */ /* 0x000fc800078ec0ff */
[----:B------:R-:W-:Y:S01]  /*4e20*/  ISETP.NE.AND P1, PT, R26, 0x7ff00000, PT ;  /* 0x7ff000001a00780c */ /* 0x000fe20003f25270 */
[----:B0-----:R-:W-:-:S08]  /*4e30*/  DFMA R20, -R14, R10, 1 ;  /* 0x3ff000000e14742b */ /* 0x001fd0000000010a */
[----:B------:R-:W-:-:S08]  /*4e40*/  DFMA R20, R20, R20, R20 ;  /* 0x000000141414722b */ /* 0x000fd00000000014 */
[----:B------:R-:W-:Y:S01]  /*4e50*/  DFMA R20, R10, R20, R10 ;  /* 0x000000140a14722b */ /* 0x000fe2000000000a */
[----:B------:R-:W0:Y:S07]  /*4e60*/  F2F.F64.F32 R10, R8 ;  /* 0x00000008000a7310 */ /* 0x000e2e0000201800 */
[----:B------:R-:W-:-:S08]  /*4e70*/  DFMA R24, -R14, R20, 1 ;  /* 0x3ff000000e18742b */ /* 0x000fd00000000114 */
[----:B------:R-:W-:Y:S01]  /*4e80*/  DFMA R24, R20, R24, R20 ;  /* 0x000000181418722b */ /* 0x000fe20000000014 */
[----:B0-----:R-:W-:-:S07]  /*4e90*/  FSETP.GEU.AND P4, PT, |R11|, 6.5827683646048100446e-37, PT ;  /* 0x036000000b00780b */ /* 0x001fce0003f8e200 */
[----:B------:R-:W-:-:S08]  /*4ea0*/  DMUL R22, R24, R10 ;  /* 0x0000000a18167228 */ /* 0x000fd00000000000 */
[----:B------:R-:W-:-:S08]  /*4eb0*/  DFMA R20, -R14, R22, R10 ;  /* 0x000000160e14722b */ /* 0x000fd0000000010a */
[----:B------:R-:W-:Y:S02]  /*4ec0*/  DFMA R24, R24, R20, R22 ;  /* 0x000000141818722b */ /* 0x000fe40000000016 */
[----:B------:R-:W-:-:S08]  /*4ed0*/  DADD R20, -RZ, -R18 ;  /* 0x00000000ff147229 */ /* 0x000fd00000000912 */
[----:B------:R-:W-:Y:S02]  /*4ee0*/  FFMA R4, RZ, R15, R25 ;  /* 0x0000000fff047223 */ /* 0x000fe40000000019 */
[----:B------:R-:W-:Y:S01]  /*4ef0*/  FSEL R30, R20, R18, !P3 ;  /* 0x00000012141e7208 */ /* 0x000fe20005800000 */
[----:B------:R-:W-:Y:S01]  /*4f00*/  @!P0 IMAD.MOV.U32 R30, RZ, RZ, RZ ;  /* 0x000000ffff1e8224 */ /* 0x000fe200078e00ff */
[----:B------:R-:W-:Y:S01]  /*4f10*/  FSEL R31, R21, R19, !P3 ;  /* 0x00000013151f7208 */ /* 0x000fe20005800000 */
[----:B------:R-:W-:Y:S01]  /*4f20*/  @!P0 IMAD.MOV.U32 R31, RZ, RZ, R43 ;  /* 0x000000ffff1f8224 */ /* 0x000fe200078e002b */
[----:B------:R-:W-:Y:S01]  /*4f30*/  FSETP.GT.AND P2, PT, |R4|, 1.469367938527859385e-39, PT ;  /* 0x001000000400780b */ /* 0x000fe20003f44200 */
[----:B------:R-:W-:-:S12]  /*4f40*/  @P1 BRA `(.L_x_82) ;  /* 0x00000000001c1947 */ /* 0x000fd80003800000 */
[----:B------:R-:W-:-:S13]  /*4f50*/  FSETP.NAN.AND P0, PT, R39, R39, PT ;  /* 0x000000272700720b */ /* 0x000fda0003f08000 */
[----:B------:R-:W-:Y:S01]  /*4f60*/  @P0 DADD R30, R42, 3 ;  /* 0x400800002a1e0429 */ /* 0x000fe20000000000 */
[----:B------:R-:W-:Y:S10]  /*4f70*/  @P0 BRA `(.L_x_82) ;  /* 0x0000000000100947 */ /* 0x000ff40003800000 */
[----:B------:R-:W-:-:S14]  /*4f80*/  DSETP.NEU.AND P0, PT, |R42|, +INF , PT ;  /* 0x7ff000002a00742a */ /* 0x000fdc0003f0d200 */
[----:B------:R-:W-:Y:S02]  /*4f90*/  @!P0 IMAD.MOV.U32 R4, RZ, RZ, -0x100000 ;  /* 0xfff00000ff048424 */ /* 0x000fe400078e00ff */
[----:B------:R-:W-:-:S03]  /*4fa0*/  @!P0 IMAD.MOV.U32 R30, RZ, RZ, RZ ;  /* 0x000000ffff1e8224 */ /* 0x000fc600078e00ff */
[----:B------:R-:W-:-:S07]  /*4fb0*/  @!P0 SEL R31, R4, 0x7ff00000, !P3 ;  /* 0x7ff00000041f8807 */ /* 0x000fce0005800000 */
.L_x_82:
[----:B------:R-:W-:Y:S05]  /*4fc0*/  BSYNC.RECONVERGENT B0 ;  /* 0x0000000000007941 */ /* 0x000fea0003800200 */
.L_x_81:
[----:B------:R-:W-:Y:S04]  /*4fd0*/  BSSY.RECONVERGENT B0, `(.L_x_83) ;  /* 0x0000008000007945 */ /* 0x000fe80003800200 */
[----:B------:R-:W-:Y:S05]  /*4fe0*/  @P2 BRA P4, `(.L_x_84) ;  /* 0x0000000000182947 */ /* 0x000fea0002000000 */
[----:B------:R-:W-:Y:S01]  /*4ff0*/  IMAD.MOV.U32 R18, RZ, RZ, R10 ;  /* 0x000000ffff127224 */ /* 0x000fe200078e000a */
[----:B------:R-:W-:Y:S01]  /*5000*/  MOV R4, 0x5050 ;  /* 0x0000505000047802 */ /* 0x000fe20000000f00 */
[----:B------:R-:W-:Y:S02]  /*5010*/  IMAD.MOV.U32 R19, RZ, RZ, R11 ;  /* 0x000000ffff137224 */ /* 0x000fe400078e000b */
[----:B------:R-:W-:Y:S02]  /*5020*/  IMAD.MOV.U32 R10, RZ, RZ, R14 ;  /* 0x000000ffff0a7224 */ /* 0x000fe400078e000e */
[----:B------:R-:W-:-:S07]  /*5030*/  IMAD.MOV.U32 R11, RZ, RZ, R15 ;  /* 0x000000ffff0b7224 */ /* 0x000fce00078e000f */
[----:B------:R-:W-:Y:S05]  /*5040*/  CALL.REL.NOINC `($__internal_0_$__cuda_sm20_div_rn_f64_full) ;  /* 0x0000000400107944 */ /* 0x000fea0003c00000 */
.L_x_84:
[----:B------:R-:W-:Y:S05]  /*5050*/  BSYNC.RECONVERGENT B0 ;  /* 0x0000000000007941 */ /* 0x000fea0003800200 */
.L_x_83:
[----:B------:R-:W-:Y:S01]  /*5060*/  FSETP.NEU.AND P0, PT, R39, 1, PT ;  /* 0x3f8000002700780b */ /* 0x000fe20003f0d000 */
[----:B------:R-:W-:Y:S01]  /*5070*/  IMAD.MOV.U32 R14, RZ, RZ, 0x1 ;  /* 0x00000001ff0e7424 */ /* 0x000fe200078e00ff */
[----:B------:R-:W-:Y:S01]  /*5080*/  FSETP.GEU.AND P1, PT, |R45|, 6.5827683646048100446e-37, PT ;  /* 0x036000002d00780b */ /* 0x000fe20003f2e200 */
[----:B------:R0:W1:Y:S01]  /*5090*/  F2F.F32.F64 R8, R24 ;  /* 0x0000001800087310 */ /* 0x0000620000301000 */
[----:B------:R-:W-:Y:S01]  /*50a0*/  FSEL R11, R31, 1.875, P0 ;  /* 0x3ff000001f0b7808 */ /* 0x000fe20000000000 */
[----:B------:R-:W-:Y:S01]  /*50b0*/  BSSY.RECONVERGENT B0, `(.L_x_85) ;  /* 0x0000014000007945 */ /* 0x000fe20003800200 */
[----:B------:R-:W-:-:S05]  /*50c0*/  FSEL R10, R30, RZ, P0 ;  /* 0x000000ff1e0a7208 */ /* 0x000fca0000000000 */
[----:B------:R-:W2:Y:S02]  /*50d0*/  MUFU.RCP64H R15, R11 ;  /* 0x0000000b000f7308 */ /* 0x000ea40000001800 */
[----:B--2---:R-:W-:-:S08]  /*50e0*/  DFMA R18, -R10, R14, 1 ;  /* 0x3ff000000a12742b */ /* 0x004fd0000000010e */
        /* <DEDUP_REMOVED lines=9> */
[----:B01----:R-:W-:Y:S05]  /*5180*/  @P0 BRA P1, `(.L_x_86) ;  /* 0x0000000000180947 */ /* 0x003fea0000800000 */
[----:B------:R-:W-:Y:S01]  /*5190*/  IMAD.MOV.U32 R18, RZ, RZ, R44 ;  /* 0x000000ffff127224 */ /* 0x000fe200078e002c */
[----:B------:R-:W-:Y:S01]  /*51a0*/  MOV R4, 0x51d0 ;  /* 0x000051d000047802 */ /* 0x000fe20000000f00 */
[----:B------:R-:W-:-:S07]  /*51b0*/  IMAD.MOV.U32 R19, RZ, RZ, R45 ;  /* 0x000000ffff137224 */ /* 0x000fce00078e002d */
[----:B------:R-:W-:Y:S05]  /*51c0*/  CALL.REL.NOINC `($__internal_0_$__cuda_sm20_div_rn_f64_full) ;  /* 0x0000000000b07944 */ /* 0x000fea0003c00000 */
[----:B------:R-:W-:Y:S02]  /*51d0*/  IMAD.MOV.U32 R14, RZ, RZ, R24 ;  /* 0x000000ffff0e7224 */ /* 0x000fe400078e0018 */
[----:B------:R-:W-:-:S07]  /*51e0*/  IMAD.MOV.U32 R15, RZ, RZ, R25 ;  /* 0x000000ffff0f7224 */ /* 0x000fce00078e0019 */
.L_x_86:
[----:B------:R-:W-:Y:S05]  /*51f0*/  BSYNC.RECONVERGENT B0 ;  /* 0x0000000000007941 */ /* 0x000fea0003800200 */
.L_x_85:
[----:B------:R-:W0:Y:S01]  /*5200*/  LDC R18, c[0x0][0x394] ;  /* 0x0000e500ff127b82 */ /* 0x000e220000000800 */
[----:B------:R-:W-:Y:S01]  /*5210*/  IMAD.MOV.U32 R11, RZ, RZ, 0x3e2aaaab ;  /* 0x3e2aaaabff0b7424 */ /* 0x000fe200078e00ff */
[----:B------:R1:W2:Y:S01]  /*5220*/  F2F.F32.F64 R14, R14 ;  /* 0x0000000e000e7310 */ /* 0x0002a20000301000 */
[----:B------:R-:W-:-:S04]  /*5230*/  IMAD.MOV.U32 R4, RZ, RZ, 0x40c00000 ;  /* 0x40c00000ff047424 */ /* 0x000fc800078e00ff */
[----:B------:R-:W-:-:S04]  /*5240*/  FFMA R4, R11, -R4, 1 ;  /* 0x3f8000000b047423 */ /* 0x000fc80000000804 */
[----:B------:R-:W-:Y:S01]  /*5250*/  FFMA R4, R4, R11, 0.16666667163372039795 ;  /* 0x3e2aaaab04047423 */ /* 0x000fe2000000000b */
[----:B0-----:R-:W0:Y:S03]  /*5260*/  FCHK P0, R18, 6 ;  /* 0x40c0000012007902 */ /* 0x001e260000000000 */
[----:B------:R-:W-:-:S04]  /*5270*/  FFMA R11, R4, R18, RZ ;  /* 0x00000012040b7223 */ /* 0x000fc800000000ff */
[----:B------:R-:W-:-:S04]  /*5280*/  FFMA R10, R11, -6, R18 ;  /* 0xc0c000000b0a7823 */ /* 0x000fc80000000012 */
[----:B------:R-:W-:Y:S01]  /*5290*/  FFMA R4, R4, R10, R11 ;  /* 0x0000000a04047223 */ /* 0x000fe2000000000b */
[----:B012---:R-:W-:Y:S06]  /*52a0*/  @!P0 BRA `(.L_x_87) ;  /* 0x0000000000148947 */ /* 0x007fec0003800000 */
[----:B------:R-:W0:Y:S01]  /*52b0*/  LDCU UR4, c[0x0][0x394] ;  /* 0x00007280ff0477ac */ /* 0x000e220008000800 */
[----:B------:R-:W-:Y:S01]  /*52c0*/  IMAD.MOV.U32 R19, RZ, RZ, 0x40c00000 ;  /* 0x40c00000ff137424 */ /* 0x000fe200078e00ff */
[----:B------:R-:W-:Y:S01]  /*52d0*/  MOV R18, 0x5300 ;  /* 0x0000530000127802 */ /* 0x000fe20000000f00 */
[----:B0-----:R-:W-:-:S07]  /*52e0*/  IMAD.U32 R4, RZ, RZ, UR4 ;  /* 0x00000004ff047e24 */ /* 0x001fce000f8e00ff */
[----:B------:R-:W-:Y:S05]  /*52f0*/  CALL.REL.NOINC `($__internal_2_$__cuda_sm3x_div_rn_noftz_f32_slowpath) ;  /* 0x0000000800a47944 */ /* 0x000fea0003c00000 */
.L_x_87:
[----:B------:R-:W-:Y:S01]  /*5300*/  FADD R11, R36, R34 ;  /* 0x00000022240b7221 */ /* 0x000fe20000000000 */
[----:B------:R-:W-:Y:S02]  /*5310*/  IMAD.MOV.U32 R18, RZ, RZ, 0x7fc00000 ;  /* 0x7fc00000ff127424 */ /* 0x000fe400078e00ff */
[----:B------:R-:W-:Y:S01]  /*5320*/  FADD R10, R35, R37 ;  /* 0x00000025230a7221 */ /* 0x000fe20000000000 */
[-C--:B------:R-:W-:Y:S01]  /*5330*/  FFMA R19, RZ, R4.reuse, R2 ;  /* 0x00000004ff137223 */ /* 0x080fe20000000002 */
[----:B------:R-:W-:Y:S01]  /*5340*/  FFMA R15, R11, 2, R12 ;  /* 0x400000000b0f7823 */ /* 0x000fe2000000000c */
[----:B------:R-:W-:Y:S01]  /*5350*/  FADD R11, R18, +QNAN ;  /* 0x7fc00000120b7421 */ /* 0x000fe20000000000 */
[----:B------:R-:W-:Y:S02]  /*5360*/  FFMA R13, R10, 2, R13 ;  /* 0x400000000a0d7823 */ /* 0x000fe4000000000d */
[----:B------:R-:W-:Y:S01]  /*5370*/  FADD R38, R15, R38 ;  /* 0x000000260f267221 */ /* 0x000fe20000000000 */
[C---:B------:R-:W-:Y:S01]  /*5380*/  FFMA R8, R11.reuse, 2, R8 ;  /* 0x400000000b087823 */ /* 0x040fe20000000008 */
[----:B------:R-:W-:Y:S01]  /*5390*/  FFMA R9, R11, 2, R9 ;  /* 0x400000000b097823 */ /* 0x000fe20000000009 */
[----:B------:R-:W-:Y:S01]  /*53a0*/  FADD R13, R14, R13 ;  /* 0x0000000d0e0d7221 */ /* 0x000fe20000000000 */
[-C--:B------:R-:W-:Y:S01]  /*53b0*/  FFMA R11, R38, R4.reuse, R3 ;  /* 0x00000004260b7223 */ /* 0x080fe20000000003 */
[----:B------:R-:W-:Y:S01]  /*53c0*/  FADD R3, R8, +QNAN ;  /* 0x7fc0000008037421 */ /* 0x000fe20000000000 */
[----:B------:R-:W-:Y:S01]  /*53d0*/  FADD R2, R9, +QNAN ;  /* 0x7fc0000009027421 */ /* 0x000fe20000000000 */
[-C--:B------:R-:W-:Y:S01]  /*53e0*/  FFMA R5, R38, R4.reuse, R5 ;  /* 0x0000000426057223 */ /* 0x080fe20000000005 */
[-C--:B------:R-:W-:Y:S01]  /*53f0*/  FFMA R13, R13, R4.reuse, R0 ;  /* 0x000000040d0d7223 */ /* 0x080fe20000000000 */
[-C--:B------:R-:W-:Y:S01]  /*5400*/  FFMA R3, R3, R4.reuse, R6 ;  /* 0x0000000403037223 */ /* 0x080fe20000000006 */
[----:B------:R-:W-:Y:S01]  /*5410*/  FFMA R7, R2, R4, R7 ;  /* 0x0000000402077223 */ /* 0x000fe20000000007 */
[----:B------:R-:W-:Y:S04]  /*5420*/  STG.E desc[UR8][R16.64+0x14], R19 ;  /* 0x0000141310007986 */ /* 0x000fe8000c101908 */
[----:B------:R-:W-:Y:S04]  /*5430*/  STG.E desc[UR8][R16.64], R11 ;  /* 0x0000000b10007986 */ /* 0x000fe8000c101908 */
[----:B------:R-:W-:Y:S04]  /*5440*/  STG.E desc[UR8][R16.64+0x4], R5 ;  /* 0x0000040510007986 */ /* 0x000fe8000c101908 */
[----:B------:R-:W-:Y:S04]  /*5450*/  STG.E desc[UR8][R16.64+0x10], R13 ;  /* 0x0000100d10007986 */ /* 0x000fe8000c101908 */
[----:B------:R-:W-:Y:S04]  /*5460*/  STG.E desc[UR8][R16.64+0x8], R3 ;  /* 0x0000080310007986 */ /* 0x000fe8000c101908 */
[----:B------:R-:W-:Y:S01]  /*5470*/  STG.E desc[UR8][R16.64+0xc], R7 ;  /* 0x00000c0710007986 */ /* 0x000fe2000c101908 */
[----:B------:R-:W-:Y:S05]  /*5480*/  EXIT ;  /* 0x000000000000794d */ /* 0x000fea0003800000 */
        .weak           $__internal_0_$__cuda_sm20_div_rn_f64_full
        .type           $__internal_0_$__cuda_sm20_div_rn_f64_full,@function
        .size           $__internal_0_$__cuda_sm20_div_rn_f64_full,($__internal_1_$__cuda_sm20_rcp_rn_f32_slowpath - $__internal_0_$__cuda_sm20_div_rn_f64_full)
$__internal_0_$__cuda_sm20_div_rn_f64_full:
[C---:B------:R-:W-:Y:S01]  /*5490*/  FSETP.GEU.AND P0, PT, |R11|.reuse, 1.469367938527859385e-39, PT ;  /* 0x001000000b00780b */ /* 0x040fe20003f0e200 */
[----:B------:R-:W-:Y:S01]  /*54a0*/  IMAD.MOV.U32 R40, RZ, RZ, 0x1 ;  /* 0x00000001ff287424 */ /* 0x000fe200078e00ff */
[----:B------:R-:W-:Y:S01]  /*54b0*/  LOP3.LUT R22, R11, 0x800fffff, RZ, 0xc0, !PT ;  /* 0x800fffff0b167812 */ /* 0x000fe200078ec0ff */
[----:B------:R-:W-:Y:S01]  /*54c0*/  IMAD.MOV.U32 R25, RZ, RZ, 0x1ca00000 ;  /* 0x1ca00000ff197424 */ /* 0x000fe200078e00ff */
[C---:B------:R-:W-:Y:S01]  /*54d0*/  FSETP.GEU.AND P1, PT, |R19|.reuse, 1.469367938527859385e-39, PT ;  /* 0x001000001300780b */ /* 0x040fe20003f2e200 */
[----:B------:R-:W-:Y:S01]  /*54e0*/  BSSY.RECONVERGENT B1, `(.L_x_88) ;  /* 0x0000052000017945 */ /* 0x000fe20003800200 */
[----:B------:R-:W-:Y:S01]  /*54f0*/  LOP3.LUT R23, R22, 0x3ff00000, RZ, 0xfc, !PT ;  /* 0x3ff0000016177812 */ /* 0x000fe200078efcff */
[----:B------:R-:W-:Y:S01]  /*5500*/  IMAD.MOV.U32 R22, RZ, RZ, R10 ;  /* 0x000000ffff167224 */ /* 0x000fe200078e000a */
[----:B------:R-:W-:Y:S02]  /*5510*/  LOP3.LUT R24, R19, 0x7ff00000, RZ, 0xc0, !PT ;  /* 0x7ff0000013187812 */ /* 0x000fe400078ec0ff */
[----:B------:R-:W-:-:S03]  /*5520*/  LOP3.LUT R27, R11, 0x7ff00000, RZ, 0xc0, !PT ;  /* 0x7ff000000b1b7812 */ /* 0x000fc600078ec0ff */
[----:B------:R-:W-:Y:S01]  /*5530*/  @!P0 DMUL R22, R10, 8.98846567431157953865e+307 ;  /* 0x7fe000000a168828 */ /* 0x000fe20000000000 */
[C---:B------:R-:W-:Y:S01]  /*5540*/  ISETP.GE.U32.AND P3, PT, R24.reuse, R27, PT ;  /* 0x0000001b1800720c */ /* 0x040fe20003f66070 */
[----:B------:R-:W-:Y:S02]  /*5550*/  IMAD.MOV.U32 R26, RZ, RZ, R24 ;  /* 0x000000ffff1a7224 */ /* 0x000fe400078e0018 */
[----:B------:R-:W-:Y:S02]  /*5560*/  @!P1 LOP3.LUT R21, R11, 0x7ff00000, RZ, 0xc0, !PT ;  /* 0x7ff000000b159812 */ /* 0x000fe400078ec0ff */
[----:B------:R-:W0:Y:S02]  /*5570*/  MUFU.RCP64H R41, R23 ;  /* 0x0000001700297308 */ /* 0x000e240000001800 */
[----:B------:R-:W-:Y:S02]  /*5580*/  @!P1 ISETP.GE.U32.AND P2, PT, R24, R21, PT ;  /* 0x000000151800920c */ /* 0x000fe40003f46070 */
[----:B------:R-:W-:-:S02]  /*5590*/  SEL R21, R25, 0x63400000, !P3 ;  /* 0x6340000019157807 */ /* 0x000fc40005800000 */
[----:B------:R-:W-:Y:S02]  /*55a0*/  @!P1 SEL R33, R25, 0x63400000, !P2 ;  /* 0x6340000019219807 */ /* 0x000fe40005000000 */
[--C-:B------:R-:W-:Y:S02]  /*55b0*/  LOP3.LUT R21, R21, 0x800fffff, R19.reuse, 0xf8, !PT ;  /* 0x800fffff15157812 */ /* 0x100fe400078ef813 */
[----:B------:R-:W-:Y:S02]  /*55c0*/  @!P1 LOP3.LUT R20, R33, 0x80000000, R19, 0xf8, !PT ;  /* 0x8000000021149812 */ /* 0x000fe400078ef813 */
[----:B------:R-:W-:Y:S01]  /*55d0*/  @!P0 LOP3.LUT R27, R23, 0x7ff00000, RZ, 0xc0, !PT ;  /* 0x7ff00000171b8812 */ /* 0x000fe200078ec0ff */
[----:B0-----:R-:W-:-:S08]  /*55e0*/  DFMA R46, R40, -R22, 1 ;  /* 0x3ff00000282e742b */ /* 0x001fd00000000816 */
[----:B------:R-:W-:-:S08]  /*55f0*/  DFMA R46, R46, R46, R46 ;  /* 0x0000002e2e2e722b */ /* 0x000fd0000000002e */
[----:B------:R-:W-:Y:S01]  /*5600*/  DFMA R40, R40, R46, R40 ;  /* 0x0000002e2828722b */ /* 0x000fe20000000028 */
[----:B------:R-:W-:Y:S01]  /*5610*/  @!P1 LOP3.LUT R47, R20, 0x100000, RZ, 0xfc, !PT ;  /* 0x00100000142f9812 */ /* 0x000fe200078efcff */
[----:B------:R-:W-:Y:S02]  /*5620*/  IMAD.MOV.U32 R20, RZ, RZ, R18 ;  /* 0x000000ffff147224 */ /* 0x000fe400078e0012 */
[----:B------:R-:W-:-:S04]  /*5630*/  @!P1 IMAD.MOV.U32 R46, RZ, RZ, RZ ;  /* 0x000000ffff2e9224 */ /* 0x000fc800078e00ff */
[----:B------:R-:W-:Y:S02]  /*5640*/  DFMA R32, R40, -R22, 1 ;  /* 0x3ff000002820742b */ /* 0x000fe40000000816 */
[----:B------:R-:W-:-:S06]  /*5650*/  @!P1 DFMA R20, R20, 2, -R46 ;  /* 0x400000001414982b */ /* 0x000fcc000000082e */
[----:B------:R-:W-:-:S04]  /*5660*/  DFMA R40, R40, R32, R40 ;  /* 0x000000202828722b */ /* 0x000fc80000000028 */
[----:B------:R-:W-:-:S04]  /*5670*/  @!P1 LOP3.LUT R26, R21, 0x7ff00000, RZ, 0xc0, !PT ;  /* 0x7ff00000151a9812 */ /* 0x000fc800078ec0ff */
[----:B------:R-:W-:Y:S01]  /*5680*/  DMUL R32, R40, R20 ;  /* 0x0000001428207228 */ /* 0x000fe20000000000 */
[----:B------:R-:W-:-:S05]  /*5690*/  VIADD R28, R26, 0xffffffff ;  /* 0xffffffff1a1c7836 */ /* 0x000fca0000000000 */
[----:B------:R-:W-:Y:S01]  /*56a0*/  ISETP.GT.U32.AND P0, PT, R28, 0x7feffffe, PT ;  /* 0x7feffffe1c00780c */ /* 0x000fe20003f04070 */
[----:B------:R-:W-:Y:S01]  /*56b0*/  VIADD R28, R27, 0xffffffff ;  /* 0xffffffff1b1c7836 */ /* 0x000fe20000000000 */
[----:B------:R-:W-:-:S04]  /*56c0*/  DFMA R46, R32, -R22, R20 ;  /* 0x80000016202e722b */ /* 0x000fc80000000014 */
[----:B------:R-:W-:-:S04]  /*56d0*/  ISETP.GT.U32.OR P0, PT, R28, 0x7feffffe, P0 ;  /* 0x7feffffe1c00780c */ /* 0x000fc80000704470 */
[----:B------:R-:W-:-:S09]  /*56e0*/  DFMA R32, R40, R46, R32 ;  /* 0x0000002e2820722b */ /* 0x000fd20000000020 */
[----:B------:R-:W-:Y:S05]  /*56f0*/  @P0 BRA `(.L_x_89) ;  /* 0x00000000006c0947 */ /* 0x000fea0003800000 */
[----:B------:R-:W-:Y:S01]  /*5700*/  LOP3.LUT R19, R11, 0x7ff00000, RZ, 0xc0, !PT ;  /* 0x7ff000000b137812 */ /* 0x000fe200078ec0ff */
[----:B------:R-:W-:-:S03]  /*5710*/  IMAD.MOV.U32 R26, RZ, RZ, RZ ;  /* 0x000000ffff1a7224 */ /* 0x000fc600078e00ff */
[CC--:B------:R-:W-:Y:S02]  /*5720*/  VIADDMNMX R18, R24.reuse, -R19.reuse, 0xb9600000, !PT ;  /* 0xb960000018127446 */ /* 0x0c0fe40007800913 */
[----:B------:R-:W-:Y:S02]  /*5730*/  ISETP.GE.U32.AND P0, PT, R24, R19, PT ;  /* 0x000000131800720c */ /* 0x000fe40003f06070 */
[----:B------:R-:W-:Y:S02]  /*5740*/  VIMNMX R18, PT, PT, R18, 0x46a00000, PT ;  /* 0x46a0000012127848 */ /* 0x000fe40003fe0100 */
[----:B------:R-:W-:-:S05]  /*5750*/  SEL R25, R25, 0x63400000, !P0 ;  /* 0x6340000019197807 */ /* 0x000fca0004000000 */
[----:B------:R-:W-:-:S04]  /*5760*/  IMAD.IADD R18, R18, 0x1, -R25 ;  /* 0x0000000112127824 */ /* 0x000fc800078e0a19 */
[----:B------:R-:W-:-:S06]  /*5770*/  VIADD R27, R18, 0x7fe00000 ;  /* 0x7fe00000121b7836 */ /* 0x000fcc0000000000 */
[----:B------:R-:W-:-:S10]  /*5780*/  DMUL R24, R32, R26 ;  /* 0x0000001a20187228 */ /* 0x000fd40000000000 */
[----:B------:R-:W-:-:S13]  /*5790*/  FSETP.GTU.AND P0, PT, |R25|, 1.469367938527859385e-39, PT ;  /* 0x001000001900780b */ /* 0x000fda0003f0c200 */
[----:B------:R-:W-:Y:S05]  /*57a0*/  @P0 BRA `(.L_x_90) ;  /* 0x0000000000940947 */ /* 0x000fea0003800000 */
[----:B------:R-:W-:Y:S01]  /*57b0*/  DFMA R20, R32, -R22, R20 ;  /* 0x800000162014722b */ /* 0x000fe20000000014 */
[----:B------:R-:W-:-:S09]  /*57c0*/  IMAD.MOV.U32 R26, RZ, RZ, RZ ;  /* 0x000000ffff1a7224 */ /* 0x000fd200078e00ff */
[C---:B------:R-:W-:Y:S02]  /*57d0*/  FSETP.NEU.AND P0, PT, R21.reuse, RZ, PT ;  /* 0x000000ff1500720b */ /* 0x040fe40003f0d000 */
[----:B------:R-:W-:-:S04]  /*57e0*/  LOP3.LUT R10, R21, 0x80000000, R11, 0x48, !PT ;  /* 0x80000000150a7812 */ /* 0x000fc800078e480b */
[----:B------:R-:W-:-:S07]  /*57f0*/  LOP3.LUT R27, R10, R27, RZ, 0xfc, !PT ;  /* 0x0000001b0a1b7212 */ /* 0x000fce00078efcff */
[----:B------:R-:W-:Y:S05]  /*5800*/  @!P0 BRA `(.L_x_90) ;  /* 0x00000000007c8947 */ /* 0x000fea0003800000 */
[----:B------:R-:W-:Y:S01]  /*5810*/  IMAD.MOV R21, RZ, RZ, -R18 ;  /* 0x000000ffff157224 */ /* 0x000fe200078e0a12 */
[----:B------:R-:W-:Y:S01]  /*5820*/  IADD3 R18, PT, PT, -R18, -0x43300000, RZ ;  /* 0xbcd0000012127810 */ /* 0x000fe20007ffe1ff */
[----:B------:R-:W-:-:S06]  /*5830*/  IMAD.MOV.U32 R20, RZ, RZ, RZ ;  /* 0x000000ffff147224 */ /* 0x000fcc00078e00ff */
[----:B------:R-:W-:Y:S02]  /*5840*/  DFMA R20, R24, -R20, R32 ;  /* 0x800000141814722b */ /* 0x000fe40000000020 */
[----:B------:R-:W-:-:S08]  /*5850*/  DMUL.RP R32, R32, R26 ;  /* 0x0000001a20207228 */ /* 0x000fd00000008000 */
[----:B------:R-:W-:Y:S02]  /*5860*/  FSETP.NEU.AND P0, PT, |R21|, R18, PT ;  /* 0x000000121500720b */ /* 0x000fe40003f0d200 */
[----:B------:R-:W-:Y:S02]  /*5870*/  LOP3.LUT R11, R33, R10, RZ, 0x3c, !PT ;  /* 0x0000000a210b7212 */ /* 0x000fe400078e3cff */
[----:B------:R-:W-:Y:S02]  /*5880*/  FSEL R24, R32, R24, !P0 ;  /* 0x0000001820187208 */ /* 0x000fe40004000000 */
[----:B------:R-:W-:Y:S01]  /*5890*/  FSEL R25, R11, R25, !P0 ;  /* 0x000000190b197208 */ /* 0x000fe20004000000 */
[----:B------:R-:W-:Y:S06]  /*58a0*/  BRA `(.L_x_90) ;  /* 0x0000000000547947 */ /* 0x000fec0003800000 */
.L_x_89:
[----:B------:R-:W-:-:S14]  /*58b0*/  DSETP.NAN.AND P0, PT, R18, R18, PT ;  /* 0x000000121200722a */ /* 0x000fdc0003f08000 */
[----:B------:R-:W-:Y:S05]  /*58c0*/  @P0 BRA `(.L_x_91) ;  /* 0x0000000000440947 */ /* 0x000fea0003800000 */
[----:B------:R-:W-:-:S14]  /*58d0*/  DSETP.NAN.AND P0, PT, R10, R10, PT ;  /* 0x0000000a0a00722a */ /* 0x000fdc0003f08000 */
[----:B------:R-:W-:Y:S05]  /*58e0*/  @P0 BRA `(.L_x_92) ;  /* 0x0000000000300947 */ /* 0x000fea0003800000 */
[----:B------:R-:W-:Y:S01]  /*58f0*/  ISETP.NE.AND P0, PT, R26, R27, PT ;  /* 0x0000001b1a00720c */ /* 0x000fe20003f05270 */
[----:B------:R-:W-:Y:S02]  /*5900*/  IMAD.MOV.U32 R24, RZ, RZ, 0x0 ;  /* 0x00000000ff187424 */ /* 0x000fe400078e00ff */
[----:B------:R-:W-:-:S10]  /*5910*/  IMAD.MOV.U32 R25, RZ, RZ, -0x80000 ;  /* 0xfff80000ff197424 */ /* 0x000fd400078e00ff */
[----:B------:R-:W-:Y:S05]  /*5920*/  @!P0 BRA `(.L_x_90) ;  /* 0x0000000000348947 */ /* 0x000fea0003800000 */
[----:B------:R-:W-:Y:S02]  /*5930*/  ISETP.NE.AND P0, PT, R26, 0x7ff00000, PT ;  /* 0x7ff000001a00780c */ /* 0x000fe40003f05270 */
[----:B------:R-:W-:Y:S02]  /*5940*/  LOP3.LUT R25, R19, 0x80000000, R11, 0x48, !PT ;  /* 0x8000000013197812 */ /* 0x000fe400078e480b */
[----:B------:R-:W-:-:S13]  /*5950*/  ISETP.EQ.OR P0, PT, R27, RZ, !P0 ;  /* 0x000000ff1b00720c */ /* 0x000fda0004702670 */
[----:B------:R-:W-:Y:S01]  /*5960*/  @P0 LOP3.LUT R10, R25, 0x7ff00000, RZ, 0xfc, !PT ;  /* 0x7ff00000190a0812 */ /* 0x000fe200078efcff */
[----:B------:R-:W-:Y:S02]  /*5970*/  @!P0 IMAD.MOV.U32 R24, RZ, RZ, RZ ;  /* 0x000000ffff188224 */ /* 0x000fe400078e00ff */
[----:B------:R-:W-:Y:S02]  /*5980*/  @P0 IMAD.MOV.U32 R24, RZ, RZ, RZ ;  /* 0x000000ffff180224 */ /* 0x000fe400078e00ff */
[----:B------:R-:W-:Y:S01]  /*5990*/  @P0 IMAD.MOV.U32 R25, RZ, RZ, R10 ;  /* 0x000000ffff190224 */ /* 0x000fe200078e000a */
[----:B------:R-:W-:Y:S06]  /*59a0*/  BRA `(.L_x_90) ;  /* 0x0000000000147947 */ /* 0x000fec0003800000 */
.L_x_92:
[----:B------:R-:W-:Y:S01]  /*59b0*/  LOP3.LUT R25, R11, 0x80000, RZ, 0xfc, !PT ;  /* 0x000800000b197812 */ /* 0x000fe200078efcff */
[----:B------:R-:W-:Y:S01]  /*59c0*/  IMAD.MOV.U32 R24, RZ, RZ, R10 ;  /* 0x000000ffff187224 */ /* 0x000fe200078e000a */
[----:B------:R-:W-:Y:S06]  /*59d0*/  BRA `(.L_x_90) ;  /* 0x0000000000087947 */ /* 0x000fec0003800000 */
.L_x_91:
[----:B------:R-:W-:Y:S01]  /*59e0*/  LOP3.LUT R25, R19, 0x80000, RZ, 0xfc, !PT ;  /* 0x0008000013197812 */ /* 0x000fe200078efcff */
[----:B------:R-:W-:-:S07]  /*59f0*/  IMAD.MOV.U32 R24, RZ, RZ, R18 ;  /* 0x000000ffff187224 */ /* 0x000fce00078e0012 */
.L_x_90:
[----:B------:R-:W-:Y:S05]  /*5a00*/  BSYNC.RECONVERGENT B1 ;  /* 0x0000000000017941 */ /* 0x000fea0003800200 */
.L_x_88:
[----:B------:R-:W-:Y:S02]  /*5a10*/  IMAD.MOV.U32 R10, RZ, RZ, R4 ;  /* 0x000000ffff0a7224 */ /* 0x000fe400078e0004 */
[----:B------:R-:W-:-:S04]  /*5a20*/  IMAD.MOV.U32 R11, RZ, RZ, 0x0 ;  /* 0x00000000ff0b7424 */ /* 0x000fc800078e00ff */
[----:B------:R-:W-:Y:S05]  /*5a30*/  RET.REL.NODEC R10 `(_Z8rk4_stepiP5Stateff) ;  /* 0xffffffa40a707950 */ /* 0x000fea0003c3ffff */
        .weak           $__internal_1_$__cuda_sm20_rcp_rn_f32_slowpath
        .type           $__internal_1_$__cuda_sm20_rcp_rn_f32_slowpath,@function
        .size           $__internal_1_$__cuda_sm20_rcp_rn_f32_slowpath,($__internal_2_$__cuda_sm3x_div_rn_noftz_f32_slowpath - $__internal_1_$__cuda_sm20_rcp_rn_f32_slowpath)
$__internal_1_$__cuda_sm20_rcp_rn_f32_slowpath:
[----:B------:R-:W-:Y:S01]  /*5a40*/  IMAD.SHL.U32 R4, R21, 0x2, RZ ;  /* 0x0000000215047824 */ /* 0x000fe200078e00ff */
[----:B------:R-:W-:Y:S04]  /*5a50*/  BSSY.RECONVERGENT B1, `(.L_x_93) ;  /* 0x0000031000017945 */ /* 0x000fe80003800200 */
[----:B------:R-:W-:Y:S01]  /*5a60*/  SHF.R.U32.HI R23, RZ, 0x18, R4 ;  /* 0x00000018ff177819 */ /* 0x000fe20000011604 */
[----:B------:R-:W-:-:S03]  /*5a70*/  IMAD.MOV.U32 R4, RZ, RZ, R21 ;  /* 0x000000ffff047224 */ /* 0x000fc600078e0015 */
[----:B------:R-:W-:-:S13]  /*5a80*/  ISETP.NE.U32.AND P0, PT, R23, RZ, PT ;  /* 0x000000ff1700720c */ /* 0x000fda0003f05070 */
[----:B------:R-:W-:Y:S05]  /*5a90*/  @P0 BRA `(.L_x_94) ;  /* 0x0000000000280947 */ /* 0x000fea0003800000 */
[----:B------:R-:W-:-:S05]  /*5aa0*/  IMAD.SHL.U32 R10, R4, 0x2, RZ ;  /* 0x00000002040a7824 */ /* 0x000fca00078e00ff */
[----:B------:R-:W-:-:S13]  /*5ab0*/  ISETP.NE.AND P0, PT, R10, RZ, PT ;  /* 0x000000ff0a00720c */ /* 0x000fda0003f05270 */
[----:B------:R-:W-:Y:S01]  /*5ac0*/  @P0 FFMA R19, R4, 1.84467440737095516160e+19, RZ ;  /* 0x5f80000004130823 */ /* 0x000fe200000000ff */
[----:B------:R-:W-:Y:S08]  /*5ad0*/  @!P0 MUFU.RCP R11, R4 ;  /* 0x00000004000b8308 */ /* 0x000ff00000001000 */
[----:B------:R-:W0:Y:S02]  /*5ae0*/  @P0 MUFU.RCP R10, R19 ;  /* 0x00000013000a0308 */ /* 0x000e240000001000 */
[----:B0-----:R-:W-:-:S04]  /*5af0*/  @P0 FFMA R20, R19, R10, -1 ;  /* 0xbf80000013140423 */ /* 0x001fc8000000000a */
[----:B------:R-:W-:-:S04]  /*5b00*/  @P0 FADD.FTZ R21, -R20, -RZ ;  /* 0x800000ff14150221 */ /* 0x000fc80000010100 */
[----:B------:R-:W-:-:S04]  /*5b10*/  @P0 FFMA R10, R10, R21, R10 ;  /* 0x000000150a0a0223 */ /* 0x000fc8000000000a */
[----:B------:R-:W-:Y:S01]  /*5b20*/  @P0 FFMA R11, R10, 1.84467440737095516160e+19, RZ ;  /* 0x5f8000000a0b0823 */ /* 0x000fe200000000ff */
[----:B------:R-:W-:Y:S06]  /*5b30*/  BRA `(.L_x_95) ;  /* 0x0000000000887947 */ /* 0x000fec0003800000 */
.L_x_94:
[----:B------:R-:W-:-:S05]  /*5b40*/  VIADD R21, R23, 0xffffff03 ;  /* 0xffffff0317157836 */ /* 0x000fca0000000000 */
[----:B------:R-:W-:-:S13]  /*5b50*/  ISETP.GT.U32.AND P0, PT, R21, 0x1, PT ;  /* 0x000000011500780c */ /* 0x000fda0003f04070 */
[----:B------:R-:W-:Y:S05]  /*5b60*/  @P0 BRA `(.L_x_96) ;  /* 0x0000000000780947 */ /* 0x000fea0003800000 */
[----:B------:R-:W-:Y:S01]  /*5b70*/  LOP3.LUT R10, R4, 0x7fffff, RZ, 0xc0, !PT ;  /* 0x007fffff040a7812 */ /* 0x000fe200078ec0ff */
[----:B------:R-:W-:-:S03]  /*5b80*/  IMAD.MOV.U32 R22, RZ, RZ, 0x3 ;  /* 0x00000003ff167424 */ /* 0x000fc600078e00ff */
[----:B------:R-:W-:Y:S02]  /*5b90*/  LOP3.LUT R10, R10, 0x3f800000, RZ, 0xfc, !PT ;  /* 0x3f8000000a0a7812 */ /* 0x000fe400078efcff */
[----:B------:R-:W-:Y:S02]  /*5ba0*/  SHF.L.U32 R22, R22, R21, RZ ;  /* 0x0000001516167219 */ /* 0x000fe400000006ff */
[----:B------:R-:W0:Y:S02]  /*5bb0*/  MUFU.RCP R11, R10 ;  /* 0x0000000a000b7308 */ /* 0x000e240000001000 */
[----:B0-----:R-:W-:-:S04]  /*5bc0*/  FFMA R19, R10, R11, -1 ;  /* 0xbf8000000a137423 */ /* 0x001fc8000000000b */
[----:B------:R-:W-:-:S04]  /*5bd0*/  FADD.FTZ R20, -R19, -RZ ;  /* 0x800000ff13147221 */ /* 0x000fc80000010100 */
[CCC-:B------:R-:W-:Y:S01]  /*5be0*/  FFMA.RM R19, R11.reuse, R20.reuse, R11.reuse ;  /* 0x000000140b137223 */ /* 0x1c0fe2000000400b */
[----:B------:R-:W-:-:S04]  /*5bf0*/  FFMA.RP R20, R11, R20, R11 ;  /* 0x000000140b147223 */ /* 0x000fc8000000800b */
[C---:B------:R-:W-:Y:S02]  /*5c00*/  LOP3.LUT R11, R19.reuse, 0x7fffff, RZ, 0xc0, !PT ;  /* 0x007fffff130b7812 */ /* 0x040fe400078ec0ff */
[----:B------:R-:W-:Y:S02]  /*5c10*/  FSETP.NEU.FTZ.AND P0, PT, R19, R20, PT ;  /* 0x000000141300720b */ /* 0x000fe40003f1d000 */
[----:B------:R-:W-:Y:S02]  /*5c20*/  LOP3.LUT R11, R11, 0x800000, RZ, 0xfc, !PT ;  /* 0x008000000b0b7812 */ /* 0x000fe400078efcff */
[----:B------:R-:W-:Y:S02]  /*5c30*/  SEL R19, RZ, 0xffffffff, !P0 ;  /* 0xffffffffff137807 */ /* 0x000fe40004000000 */
[----:B------:R-:W-:-:S03]  /*5c40*/  LOP3.LUT R22, R22, R11, RZ, 0xc0, !PT ;  /* 0x0000000b16167212 */ /* 0x000fc600078ec0ff */
[----:B------:R-:W-:Y:S01]  /*5c50*/  IMAD.MOV R10, RZ, RZ, -R19 ;  /* 0x000000ffff0a7224 */ /* 0x000fe200078e0a13 */
[----:B------:R-:W-:-:S04]  /*5c60*/  SHF.R.U32.HI R22, RZ, R21, R22 ;  /* 0x00000015ff167219 */ /* 0x000fc80000011616 */
[----:B------:R-:W-:Y:S02]  /*5c70*/  LOP3.LUT P1, RZ, R10, R21, R11, 0xf8, !PT ;  /* 0x000000150aff7212 */ /* 0x000fe4000782f80b */
[C---:B------:R-:W-:Y:S02]  /*5c80*/  LOP3.LUT P0, RZ, R22.reuse, 0x1, RZ, 0xc0, !PT ;  /* 0x0000000116ff7812 */ /* 0x040fe4000780c0ff */
[----:B------:R-:W-:-:S04]  /*5c90*/  LOP3.LUT P2, RZ, R22, 0x2, RZ, 0xc0, !PT ;  /* 0x0000000216ff7812 */ /* 0x000fc8000784c0ff */
[----:B------:R-:W-:Y:S02]  /*5ca0*/  PLOP3.LUT P0, PT, P0, P1, P2, 0xe0, 0x0 ;  /* 0x000000000000781c */ /* 0x000fe40000703c20 */
[----:B------:R-:W-:Y:S02]  /*5cb0*/  LOP3.LUT P1, RZ, R4, 0x7fffff, RZ, 0xc0, !PT ;  /* 0x007fffff04ff7812 */ /* 0x000fe4000782c0ff */
[----:B------:R-:W-:-:S05]  /*5cc0*/  SEL R10, RZ, 0x1, !P0 ;  /* 0x00000001ff0a7807 */ /* 0x000fca0004000000 */
[----:B------:R-:W-:-:S05]  /*5cd0*/  IMAD.MOV R10, RZ, RZ, -R10 ;  /* 0x000000ffff0a7224 */ /* 0x000fca00078e0a0a */
[----:B------:R-:W-:Y:S01]  /*5ce0*/  ISETP.GE.AND P0, PT, R10, RZ, PT ;  /* 0x000000ff0a00720c */ /* 0x000fe20003f06270 */
[----:B------:R-:W-:-:S05]  /*5cf0*/  VIADD R10, R23, 0xffffff04 ;  /* 0xffffff04170a7836 */ /* 0x000fca0000000000 */
[----:B------:R-:W-:-:S07]  /*5d00*/  SHF.R.U32.HI R11, RZ, R10, R11 ;  /* 0x0000000aff0b7219 */ /* 0x000fce000001160b */
[----:B------:R-:W-:-:S04]  /*5d10*/  @!P0 VIADD R11, R11, 0x1 ;  /* 0x000000010b0b8836 */ /* 0x000fc80000000000 */
[----:B------:R-:W-:-:S05]  /*5d20*/  @!P1 IMAD.SHL.U32 R11, R11, 0x2, RZ ;  /* 0x000000020b0b9824 */ /* 0x000fca00078e00ff */
[----:B------:R-:W-:Y:S01]  /*5d30*/  LOP3.LUT R11, R11, 0x80000000, R4, 0xf8, !PT ;  /* 0x800000000b0b7812 */ /* 0x000fe200078ef804 */
[----:B------:R-:W-:Y:S06]  /*5d40*/  BRA `(.L_x_95) ;  /* 0x0000000000047947 */ /* 0x000fec0003800000 */
.L_x_96:
[----:B------:R0:W1:Y:S02]  /*5d50*/  MUFU.RCP R11, R4 ;  /* 0x00000004000b7308 */ /* 0x0000640000001000 */
.L_x_95:
[----:B------:R-:W-:Y:S05]  /*5d60*/  BSYNC.RECONVERGENT B1 ;  /* 0x0000000000017941 */ /* 0x000fea0003800200 */
.L_x_93:
[----:B------:R-:W-:-:S04]  /*5d70*/  IMAD.MOV.U32 R19, RZ, RZ, 0x0 ;  /* 0x00000000ff137424 */ /* 0x000fc800078e00ff */
[----:B01----:R-:W-:Y:S05]  /*5d80*/  RET.REL.NODEC R18 `(_Z8rk4_stepiP5Stateff) ;  /* 0xffffffa0129c7950 */ /* 0x003fea0003c3ffff */
        .weak           $__internal_2_$__cuda_sm3x_div_rn_noftz_f32_slowpath
        .type           $__internal_2_$__cuda_sm3x_div_rn_noftz_f32_slowpath,@function
        .size           $__internal_2_$__cuda_sm3x_div_rn_noftz_f32_slowpath,($_Z8rk4_stepiP5Stateff$__internal_accurate_pow - $__internal_2_$__cuda_sm3x_div_rn_noftz_f32_slowpath)
$__internal_2_$__cuda_sm3x_div_rn_noftz_f32_slowpath:
[----:B------:R-:W-:Y:S01]  /*5d90*/  SHF.R.U32.HI R20, RZ, 0x17, R19 ;  /* 0x00000017ff147819 */ /* 0x000fe20000011613 */
[----:B------:R-:W-:Y:S01]  /*5da0*/  BSSY.RECONVERGENT B1, `(.L_x_97) ;  /* 0x0000062000017945 */ /* 0x000fe20003800200 */
[----:B------:R-:W-:Y:S02]  /*5db0*/  SHF.R.U32.HI R22, RZ, 0x17, R4 ;  /* 0x00000017ff167819 */ /* 0x000fe40000011604 */
[----:B------:R-:W-:Y:S02]  /*5dc0*/  LOP3.LUT R20, R20, 0xff, RZ, 0xc0, !PT ;  /* 0x000000ff14147812 */ /* 0x000fe400078ec0ff */
[----:B------:R-:W-:-:S03]  /*5dd0*/  LOP3.LUT R22, R22, 0xff, RZ, 0xc0, !PT ;  /* 0x000000ff16167812 */ /* 0x000fc600078ec0ff */
[----:B------:R-:W-:Y:S02]  /*5de0*/  VIADD R24, R20, 0xffffffff ;  /* 0xffffffff14187836 */ /* 0x000fe40000000000 */
[----:B------:R-:W-:-:S03]  /*5df0*/  VIADD R23, R22, 0xffffffff ;  /* 0xffffffff16177836 */ /* 0x000fc60000000000 */
[----:B------:R-:W-:-:S04]  /*5e00*/  ISETP.GT.U32.AND P0, PT, R24, 0xfd, PT ;  /* 0x000000fd1800780c */ /* 0x000fc80003f04070 */
[----:B------:R-:W-:-:S13]  /*5e10*/  ISETP.GT.U32.OR P0, PT, R23, 0xfd, P0 ;  /* 0x000000fd1700780c */ /* 0x000fda0000704470 */
[----:B------:R-:W-:Y:S01]  /*5e20*/  @!P0 IMAD.MOV.U32 R21, RZ, RZ, RZ ;  /* 0x000000ffff158224 */ /* 0x000fe200078e00ff */
[----:B------:R-:W-:Y:S06]  /*5e30*/  @!P0 BRA `(.L_x_98) ;  /* 0x00000000005c8947 */ /* 0x000fec0003800000 */
[----:B------:R-:W-:Y:S02]  /*5e40*/  FSETP.GTU.FTZ.AND P0, PT, |R4|, +INF , PT ;  /* 0x7f8000000400780b */ /* 0x000fe40003f1c200 */
[----:B------:R-:W-:-:S04]  /*5e50*/  FSETP.GTU.FTZ.AND P1, PT, |R19|, +INF , PT ;  /* 0x7f8000001300780b */ /* 0x000fc80003f3c200 */
[----:B------:R-:W-:-:S13]  /*5e60*/  PLOP3.LUT P0, PT, P0, P1, PT, 0xf8, 0x8f ;  /* 0x00000000008f781c */ /* 0x000fda0000703f70 */
[----:B------:R-:W-:Y:S05]  /*5e70*/  @P0 BRA `(.L_x_99) ;  /* 0x00000004004c0947 */ /* 0x000fea0003800000 */
[----:B------:R-:W-:-:S13]  /*5e80*/  LOP3.LUT P0, RZ, R19, 0x7fffffff, R4, 0xc8, !PT ;  /* 0x7fffffff13ff7812 */ /* 0x000fda000780c804 */
[----:B------:R-:W-:Y:S05]  /*5e90*/  @!P0 BRA `(.L_x_100) ;  /* 0x00000004003c8947 */ /* 0x000fea0003800000 */
[C---:B------:R-:W-:Y:S02]  /*5ea0*/  FSETP.NEU.FTZ.AND P0, PT, |R4|.reuse, +INF , PT ;  /* 0x7f8000000400780b */ /* 0x040fe40003f1d200 */
[----:B------:R-:W-:Y:S02]  /*5eb0*/  FSETP.NEU.FTZ.AND P2, PT, |R19|, +INF , PT ;  /* 0x7f8000001300780b */ /* 0x000fe40003f5d200 */
[----:B------:R-:W-:-:S11]  /*5ec0*/  FSETP.NEU.FTZ.AND P1, PT, |R4|, +INF , PT ;  /* 0x7f8000000400780b */ /* 0x000fd60003f3d200 */
[----:B------:R-:W-:Y:S05]  /*5ed0*/  @!P2 BRA !P0, `(.L_x_100) ;  /* 0x00000004002ca947 */ /* 0x000fea0004000000 */
[----:B------:R-:W-:-:S04]  /*5ee0*/  LOP3.LUT P0, RZ, R4, 0x7fffffff, RZ, 0xc0, !PT ;  /* 0x7fffffff04ff7812 */ /* 0x000fc8000780c0ff */
[----:B------:R-:W-:-:S13]  /*5ef0*/  PLOP3.LUT P0, PT, P2, P0, PT, 0x2f, 0xf2 ;  /* 0x0000000000f2781c */ /* 0x000fda0001700577 */
[----:B------:R-:W-:Y:S05]  /*5f00*/  @P0 BRA `(.L_x_101) ;  /* 0x0000000400180947 */ /* 0x000fea0003800000 */
[----:B------:R-:W-:-:S04]  /*5f10*/  LOP3.LUT P0, RZ, R19, 0x7fffffff, RZ, 0xc0, !PT ;  /* 0x7fffffff13ff7812 */ /* 0x000fc8000780c0ff */
[----:B------:R-:W-:-:S13]  /*5f20*/  PLOP3.LUT P0, PT, P1, P0, PT, 0x2f, 0xf2 ;  /* 0x0000000000f2781c */ /* 0x000fda0000f00577 */
[----:B------:R-:W-:Y:S05]  /*5f30*/  @P0 BRA `(.L_x_102) ;  /* 0x0000000400000947 */ /* 0x000fea0003800000 */
[----:B------:R-:W-:Y:S02]  /*5f40*/  ISETP.GE.AND P0, PT, R23, RZ, PT ;  /* 0x000000ff1700720c */ /* 0x000fe40003f06270 */
[----:B------:R-:W-:-:S11]  /*5f50*/  ISETP.GE.AND P1, PT, R24, RZ, PT ;  /* 0x000000ff1800720c */ /* 0x000fd60003f26270 */
[----:B------:R-:W-:Y:S02]  /*5f60*/  @P0 IMAD.MOV.U32 R21, RZ, RZ, RZ ;  /* 0x000000ffff150224 */ /* 0x000fe400078e00ff */
[----:B------:R-:W-:Y:S01]  /*5f70*/  @!P0 FFMA R4, R4, 1.84467440737095516160e+19, RZ ;  /* 0x5f80000004048823 */ /* 0x000fe200000000ff */
[----:B------:R-:W-:Y:S02]  /*5f80*/  @!P0 IMAD.MOV.U32 R21, RZ, RZ, -0x40 ;  /* 0xffffffc0ff158424 */ /* 0x000fe400078e00ff */
[----:B------:R-:W-:Y:S02]  /*5f90*/  @!P1 FFMA R19, R19, 1.84467440737095516160e+19, RZ ;  /* 0x5f80000013139823 */ /* 0x000fe400000000ff */
[----:B------:R-:W-:-:S07]  /*5fa0*/  @!P1 VIADD R21, R21, 0x40 ;  /* 0x0000004015159836 */ /* 0x000fce0000000000 */
.L_x_98:
[----:B------:R-:W-:Y:S01]  /*5fb0*/  LEA R24, R20, 0xc0800000, 0x17 ;  /* 0xc080000014187811 */ /* 0x000fe200078eb8ff */
[----:B------:R-:W-:Y:S04]  /*5fc0*/  BSSY.RECONVERGENT B2, `(.L_x_103) ;  /* 0x0000036000027945 */ /* 0x000fe80003800200 */
[----:B------:R-:W-:Y:S02]  /*5fd0*/  IMAD.IADD R24, R19, 0x1, -R24 ;  /* 0x0000000113187824 */ /* 0x000fe400078e0a18 */
[----:B------:R-:W-:Y:S02]  /*5fe0*/  VIADD R19, R22, 0xffffff81 ;  /* 0xffffff8116137836 */ /* 0x000fe40000000000 */
[----:B------:R-:W0:Y:S01]  /*5ff0*/  MUFU.RCP R26, R24 ;  /* 0x00000018001a7308 */ /* 0x000e220000001000 */
[----:B------:R-:W-:Y:S01]  /*6000*/  FADD.FTZ R23, -R24, -RZ ;  /* 0x800000ff18177221 */ /* 0x000fe20000010100 */
[C---:B------:R-:W-:Y:S01]  /*6010*/  IMAD R4, R19.reuse, -0x800000, R4 ;  /* 0xff80000013047824 */ /* 0x040fe200078e0204 */
[----:B------:R-:W-:-:S05]  /*6020*/  IADD3 R20, PT, PT, R19, 0x7f, -R20 ;  /* 0x0000007f13147810 */ /* 0x000fca0007ffe814 */
[----:B------:R-:W-:Y:S02]  /*6030*/  IMAD.IADD R20, R20, 0x1, R21 ;  /* 0x0000000114147824 */ /* 0x000fe400078e0215 */
[----:B0-----:R-:W-:-:S04]  /*6040*/  FFMA R25, R26, R23, 1 ;  /* 0x3f8000001a197423 */ /* 0x001fc80000000017 */
[----:B------:R-:W-:-:S04]  /*6050*/  FFMA R25, R26, R25, R26 ;  /* 0x000000191a197223 */ /* 0x000fc8000000001a */
[----:B------:R-:W-:-:S04]  /*6060*/  FFMA R22, R4, R25, RZ ;  /* 0x0000001904167223 */ /* 0x000fc800000000ff */
[----:B------:R-:W-:-:S04]  /*6070*/  FFMA R26, R23, R22, R4 ;  /* 0x00000016171a7223 */ /* 0x000fc80000000004 */
[----:B------:R-:W-:-:S04]  /*6080*/  FFMA R22, R25, R26, R22 ;  /* 0x0000001a19167223 */ /* 0x000fc80000000016 */
[----:B------:R-:W-:-:S04]  /*6090*/  FFMA R23, R23, R22, R4 ;  /* 0x0000001617177223 */ /* 0x000fc80000000004 */
[----:B------:R-:W-:-:S05]  /*60a0*/  FFMA R4, R25, R23, R22 ;  /* 0x0000001719047223 */ /* 0x000fca0000000016 */
[----:B------:R-:W-:-:S04]  /*60b0*/  SHF.R.U32.HI R19, RZ, 0x17, R4 ;  /* 0x00000017ff137819 */ /* 0x000fc80000011604 */
[----:B------:R-:W-:-:S05]  /*60c0*/  LOP3.LUT R19, R19, 0xff, RZ, 0xc0, !PT ;  /* 0x000000ff13137812 */ /* 0x000fca00078ec0ff */
[----:B------:R-:W-:-:S04]  /*60d0*/  IMAD.IADD R19, R19, 0x1, R20 ;  /* 0x0000000113137824 */ /* 0x000fc800078e0214 */
[----:B------:R-:W-:-:S05]  /*60e0*/  VIADD R21, R19, 0xffffffff ;  /* 0xffffffff13157836 */ /* 0x000fca0000000000 */
[----:B------:R-:W-:-:S13]  /*60f0*/  ISETP.GE.U32.AND P0, PT, R21, 0xfe, PT ;  /* 0x000000fe1500780c */ /* 0x000fda0003f06070 */
[----:B------:R-:W-:Y:S05]  /*6100*/  @!P0 BRA `(.L_x_104) ;  /* 0x0000000000808947 */ /* 0x000fea0003800000 */
[----:B------:R-:W-:-:S13]  /*6110*/  ISETP.GT.AND P0, PT, R19, 0xfe, PT ;  /* 0x000000fe1300780c */ /* 0x000fda0003f04270 */
[----:B------:R-:W-:Y:S05]  /*6120*/  @P0 BRA `(.L_x_105) ;  /* 0x00000000006c0947 */ /* 0x000fea0003800000 */
[----:B------:R-:W-:-:S13]  /*6130*/  ISETP.GE.AND P0, PT, R19, 0x1, PT ;  /* 0x000000011300780c */ /* 0x000fda0003f06270 */
[----:B------:R-:W-:Y:S05]  /*6140*/  @P0 BRA `(.L_x_106) ;  /* 0x0000000000740947 */ /* 0x000fea0003800000 */
[----:B------:R-:W-:Y:S02]  /*6150*/  ISETP.GE.AND P0, PT, R19, -0x18, PT ;  /* 0xffffffe81300780c */ /* 0x000fe40003f06270 */
[----:B------:R-:W-:-:S11]  /*6160*/  LOP3.LUT R4, R4, 0x80000000, RZ, 0xc0, !PT ;  /* 0x8000000004047812 */ /* 0x000fd600078ec0ff */
[----:B------:R-:W-:Y:S05]  /*6170*/  @!P0 BRA `(.L_x_106) ;  /* 0x0000000000688947 */ /* 0x000fea0003800000 */
[-CC-:B------:R-:W-:Y:S01]  /*6180*/  FFMA.RZ R20, R25, R23.reuse, R22.reuse ;  /* 0x0000001719147223 */ /* 0x180fe2000000c016 */
[C---:B------:R-:W-:Y:S02]  /*6190*/  ISETP.NE.AND P2, PT, R19.reuse, RZ, PT ;  /* 0x000000ff1300720c */ /* 0x040fe40003f45270 */
[----:B------:R-:W-:Y:S02]  /*61a0*/  ISETP.NE.AND P1, PT, R19, RZ, PT ;  /* 0x000000ff1300720c */ /* 0x000fe40003f25270 */
[----:B------:R-:W-:Y:S01]  /*61b0*/  LOP3.LUT R21, R20, 0x7fffff, RZ, 0xc0, !PT ;  /* 0x007fffff14157812 */ /* 0x000fe200078ec0ff */
[CCC-:B------:R-:W-:Y:S01]  /*61c0*/  FFMA.RP R20, R25.reuse, R23.reuse, R22.reuse ;  /* 0x0000001719147223 */ /* 0x1c0fe20000008016 */
[----:B------:R-:W-:Y:S01]  /*61d0*/  FFMA.RM R23, R25, R23, R22 ;  /* 0x0000001719177223 */ /* 0x000fe20000004016 */
[----:B------:R-:W-:Y:S01]  /*61e0*/  VIADD R22, R19, 0x20 ;  /* 0x0000002013167836 */ /* 0x000fe20000000000 */
[----:B------:R-:W-:Y:S01]  /*61f0*/  LOP3.LUT R21, R21, 0x800000, RZ, 0xfc, !PT ;  /* 0x0080000015157812 */ /* 0x000fe200078efcff */
[----:B------:R-:W-:-:S02]  /*6200*/  IMAD.MOV R19, RZ, RZ, -R19 ;  /* 0x000000ffff137224 */ /* 0x000fc400078e0a13 */
[----:B------:R-:W-:Y:S02]  /*6210*/  FSETP.NEU.FTZ.AND P0, PT, R20, R23, PT ;  /* 0x000000171400720b */ /* 0x000fe40003f1d000 */
[----:B------:R-:W-:Y:S02]  /*6220*/  SHF.L.U32 R22, R21, R22, RZ ;  /* 0x0000001615167219 */ /* 0x000fe400000006ff */
[----:B------:R-:W-:Y:S02]  /*6230*/  SEL R20, R19, RZ, P2 ;  /* 0x000000ff13147207 */ /* 0x000fe40001000000 */
[----:B------:R-:W-:Y:S02]  /*6240*/  ISETP.NE.AND P1, PT, R22, RZ, P1 ;  /* 0x000000ff1600720c */ /* 0x000fe40000f25270 */
[----:B------:R-:W-:Y:S02]  /*6250*/  SHF.R.U32.HI R20, RZ, R20, R21 ;  /* 0x00000014ff147219 */ /* 0x000fe40000011615 */
[----:B------:R-:W-:-:S02]  /*6260*/  PLOP3.LUT P0, PT, P0, P1, PT, 0xf8, 0x8f ;  /* 0x00000000008f781c */ /* 0x000fc40000703f70 */
[----:B------:R-:W-:Y:S02]  /*6270*/  SHF.R.U32.HI R22, RZ, 0x1, R20 ;  /* 0x00000001ff167819 */ /* 0x000fe40000011614 */
[----:B------:R-:W-:-:S04]  /*6280*/  SEL R19, RZ, 0x1, !P0 ;  /* 0x00000001ff137807 */ /* 0x000fc80004000000 */
[----:B------:R-:W-:-:S04]  /*6290*/  LOP3.LUT R19, R19, 0x1, R22, 0xf8, !PT ;  /* 0x0000000113137812 */ /* 0x000fc800078ef816 */
[----:B------:R-:W-:-:S05]  /*62a0*/  LOP3.LUT R19, R19, R20, RZ, 0xc0, !PT ;  /* 0x0000001413137212 */ /* 0x000fca00078ec0ff */
[----:B------:R-:W-:-:S05]  /*62b0*/  IMAD.IADD R19, R22, 0x1, R19 ;  /* 0x0000000116137824 */ /* 0x000fca00078e0213 */
[----:B------:R-:W-:Y:S01]  /*62c0*/  LOP3.LUT R4, R19, R4, RZ, 0xfc, !PT ;  /* 0x0000000413047212 */ /* 0x000fe200078efcff */
[----:B------:R-:W-:Y:S06]  /*62d0*/  BRA `(.L_x_106) ;  /* 0x0000000000107947 */ /* 0x000fec0003800000 */
.L_x_105:
[----:B------:R-:W-:-:S04]  /*62e0*/  LOP3.LUT R4, R4, 0x80000000, RZ, 0xc0, !PT ;  /* 0x8000000004047812 */ /* 0x000fc800078ec0ff */
[----:B------:R-:W-:Y:S01]  /*62f0*/  LOP3.LUT R4, R4, 0x7f800000, RZ, 0xfc, !PT ;  /* 0x7f80000004047812 */ /* 0x000fe200078efcff */
[----:B------:R-:W-:Y:S06]  /*6300*/  BRA `(.L_x_106) ;  /* 0x0000000000047947 */ /* 0x000fec0003800000 */
.L_x_104:
[----:B------:R-:W-:-:S07]  /*6310*/  IMAD R4, R20, 0x800000, R4 ;  /* 0x0080000014047824 */ /* 0x000fce00078e0204 */
.L_x_106:
[----:B------:R-:W-:Y:S05]  /*6320*/  BSYNC.RECONVERGENT B2 ;  /* 0x0000000000027941 */ /* 0x000fea0003800200 */
.L_x_103:
[----:B------:R-:W-:Y:S05]  /*6330*/  BRA `(.L_x_107) ;  /* 0x0000000000207947 */ /* 0x000fea0003800000 */
.L_x_102:
[----:B------:R-:W-:-:S04]  /*6340*/  LOP3.LUT R4, R19, 0x80000000, R4, 0x48, !PT ;  /* 0x8000000013047812 */ /* 0x000fc800078e4804 */
[----:B------:R-:W-:Y:S01]  /*6350*/  LOP3.LUT R4, R4, 0x7f800000, RZ, 0xfc, !PT ;  /* 0x7f80000004047812 */ /* 0x000fe200078efcff */
[----:B------:R-:W-:Y:S06]  /*6360*/  BRA `(.L_x_107) ;  /* 0x0000000000147947 */ /* 0x000fec0003800000 */
.L_x_101:
[----:B------:R-:W-:Y:S01]  /*6370*/  LOP3.LUT R4, R19, 0x80000000, R4, 0x48, !PT ;  /* 0x8000000013047812 */ /* 0x000fe200078e4804 */
[----:B------:R-:W-:Y:S06]  /*6380*/  BRA `(.L_x_107) ;  /* 0x00000000000c7947 */ /* 0x000fec0003800000 */
.L_x_100:
[----:B------:R-:W0:Y:S01]  /*6390*/  MUFU.RSQ R4, -QNAN ;  /* 0xffc0000000047908 */ /* 0x000e220000001400 */
[----:B------:R-:W-:Y:S05]  /*63a0*/  BRA `(.L_x_107) ;  /* 0x0000000000047947 */ /* 0x000fea0003800000 */
.L_x_99:
[----:B------:R-:W-:-:S07]  /*63b0*/  FADD.FTZ R4, R4, R19 ;  /* 0x0000001304047221 */ /* 0x000fce0000010000 */
.L_x_107:
[----:B------:R-:W-:Y:S05]  /*63c0*/  BSYNC.RECONVERGENT B1 ;  /* 0x0000000000017941 */ /* 0x000fea0003800200 */
.L_x_97:
[----:B------:R-:W-:-:S04]  /*63d0*/  IMAD.MOV.U32 R19, RZ, RZ, 0x0 ;  /* 0x00000000ff137424 */ /* 0x000fc800078e00ff */
[----:B0-----:R-:W-:Y:S05]  /*63e0*/  RET.REL.NODEC R18 `(_Z8rk4_stepiP5Stateff) ;  /* 0xffffff9c12047950 */ /* 0x001fea0003c3ffff */
        .type           $_Z8rk4_stepiP5Stateff$__internal_accurate_pow,@function
        .size           $_Z8rk4_stepiP5Stateff$__internal_accurate_pow,(.L_x_113 - $_Z8rk4_stepiP5Stateff$__internal_accurate_pow)
$_Z8rk4_stepiP5Stateff$__internal_accurate_pow:
[----:B------:R-:W-:Y:S01]  /*63f0*/  ISETP.GT.U32.AND P0, PT, R11, 0xfffff, PT ;  /* 0x000fffff0b00780c */ /* 0x000fe20003f04070 */
[--C-:B------:R-:W-:Y:S01]  /*6400*/  IMAD.MOV.U32 R18, RZ, RZ, R11.reuse ;  /* 0x000000ffff127224 */ /* 0x100fe200078e000b */
[----:B------:R-:W-:Y:S01]  /*6410*/  UMOV UR6, 0x7d2cafe2 ;  /* 0x7d2cafe200067882 */ /* 0x000fe20000000000 */
[----:B------:R-:W-:Y:S01]  /*6420*/  IMAD.MOV.U32 R20, RZ, RZ, 0x41ad3b5a ;  /* 0x41ad3b5aff147424 */ /* 0x000fe200078e00ff */
[----:B------:R-:W-:Y:S01]  /*6430*/  UMOV UR7, 0x3eb0f5ff ;  /* 0x3eb0f5ff00077882 */ /* 0x000fe20000000000 */
[----:B------:R-:W-:Y:S01]  /*6440*/  IMAD.MOV.U32 R21, RZ, RZ, 0x3ed0f5d2 ;  /* 0x3ed0f5d2ff157424 */ /* 0x000fe200078e00ff */
[----:B------:R-:W-:Y:S01]  /*6450*/  SHF.R.U32.HI R40, RZ, 0x14, R11 ;  /* 0x00000014ff287819 */ /* 0x000fe2000001160b */
[----:B------:R-:W-:Y:S01]  /*6460*/  UMOV UR10, 0xfefa39ef ;  /* 0xfefa39ef000a7882 */ /* 0x000fe20000000000 */
[----:B------:R-:W-:-:S05]  /*6470*/  UMOV UR11, 0x3fe62e42 ;  /* 0x3fe62e42000b7882 */ /* 0x000fca0000000000 */
[----:B------:R-:W-:-:S10]  /*6480*/  @!P0 DMUL R30, R10, 1.80143985094819840000e+16 ;  /* 0x435000000a1e8828 */ /* 0x000fd40000000000 */
[----:B------:R-:W-:Y:S01]  /*6490*/  @!P0 IMAD.MOV.U32 R18, RZ, RZ, R31 ;  /* 0x000000ffff128224 */ /* 0x000fe200078e001f */
[----:B------:R-:W-:-:S04]  /*64a0*/  @!P0 LEA.HI R40, R31, 0xffffffca, RZ, 0xc ;  /* 0xffffffca1f288811 */ /* 0x000fc800078f60ff */
[----:B------:R-:W-:Y:S01]  /*64b0*/  LOP3.LUT R19, R18, 0x800fffff, RZ, 0xc0, !PT ;  /* 0x800fffff12137812 */ /* 0x000fe200078ec0ff */
[----:B------:R-:W-:Y:S02]  /*64c0*/  IMAD.MOV.U32 R18, RZ, RZ, R10 ;  /* 0x000000ffff127224 */ /* 0x000fe400078e000a */
[----:B------:R-:W-:Y:S01]  /*64d0*/  @!P0 IMAD.MOV.U32 R18, RZ, RZ, R30 ;  /* 0x000000ffff128224 */ /* 0x000fe200078e001e */
[----:B------:R-:W-:-:S03]  /*64e0*/  LOP3.LUT R19, R19, 0x3ff00000, RZ, 0xfc, !PT ;  /* 0x3ff0000013137812 */ /* 0x000fc600078efcff */
[----:B------:R-:W-:Y:S01]  /*64f0*/  IMAD.MOV.U32 R26, RZ, RZ, R18 ;  /* 0x000000ffff1a7224 */ /* 0x000fe200078e0012 */
[----:B------:R-:W-:Y:S01]  /*6500*/  ISETP.GE.U32.AND P1, PT, R19, 0x3ff6a09f, PT ;  /* 0x3ff6a09f1300780c */ /* 0x000fe20003f26070 */
[----:B------:R-:W-:-:S12]  /*6510*/  IMAD.MOV.U32 R27, RZ, RZ, R19 ;  /* 0x000000ffff1b7224 */ /* 0x000fd800078e0013 */
[----:B------:R-:W-:-:S04]  /*6520*/  @P1 VIADD R18, R27, 0xfff00000 ;  /* 0xfff000001b121836 */ /* 0x000fc80000000000 */
[----:B------:R-:W-:Y:S02]  /*6530*/  @P1 IMAD.MOV.U32 R27, RZ, RZ, R18 ;  /* 0x000000ffff1b1224 */ /* 0x000fe400078e0012 */
[----:B------:R-:W-:-:S04]  /*6540*/  IMAD.MOV.U32 R18, RZ, RZ, RZ ;  /* 0x000000ffff127224 */ /* 0x000fc800078e00ff */
[C---:B------:R-:W-:Y:S02]  /*6550*/  DADD R22, R26.reuse, 1 ;  /* 0x3ff000001a167429 */ /* 0x040fe40000000000 */
[----:B------:R-:W-:-:S04]  /*6560*/  DADD R26, R26, -1 ;  /* 0xbff000001a1a7429 */ /* 0x000fc80000000000 */
[----:B------:R-:W0:Y:S02]  /*6570*/  MUFU.RCP64H R19, R23 ;  /* 0x0000001700137308 */ /* 0x000e240000001800 */
[----:B0-----:R-:W-:-:S08]  /*6580*/  DFMA R24, -R22, R18, 1 ;  /* 0x3ff000001618742b */ /* 0x001fd00000000112 */
[----:B------:R-:W-:-:S08]  /*6590*/  DFMA R24, R24, R24, R24 ;  /* 0x000000181818722b */ /* 0x000fd00000000018 */
[----:B------:R-:W-:-:S08]  /*65a0*/  DFMA R24, R18, R24, R18 ;  /* 0x000000181218722b */ /* 0x000fd00000000012 */
[----:B------:R-:W-:-:S08]  /*65b0*/  DMUL R18, R26, R24 ;  /* 0x000000181a127228 */ /* 0x000fd00000000000 */
[----:B------:R-:W-:-:S08]  /*65c0*/  DFMA R18, R26, R24, R18 ;  /* 0x000000181a12722b */ /* 0x000fd00000000012 */
[----:B------:R-:W-:Y:S02]  /*65d0*/  DMUL R32, R18, R18 ;  /* 0x0000001212207228 */ /* 0x000fe40000000000 */
[----:B------:R-:W-:-:S06]  /*65e0*/  DADD R22, R26, -R18 ;  /* 0x000000001a167229 */ /* 0x000fcc0000000812 */
[----:B------:R-:W-:Y:S01]  /*65f0*/  DFMA R20, R32, UR6, R20 ;  /* 0x0000000620147c2b */ /* 0x000fe20008000014 */
[----:B------:R-:W-:Y:S01]  /*6600*/  UMOV UR6, 0x75488a3f ;  /* 0x75488a3f00067882 */ /* 0x000fe20000000000 */
[----:B------:R-:W-:Y:S01]  /*6610*/  UMOV UR7, 0x3ef3b20a ;  /* 0x3ef3b20a00077882 */ /* 0x000fe20000000000 */
[----:B------:R-:W-:-:S05]  /*6620*/  DADD R22, R22, R22 ;  /* 0x0000000016167229 */ /* 0x000fca0000000016 */
[----:B------:R-:W-:Y:S01]  /*6630*/  DFMA R28, R32, R20, UR6 ;  /* 0x00000006201c7e2b */ /* 0x000fe20008000014 */
[----:B------:R-:W-:Y:S01]  /*6640*/  UMOV UR6, 0xe4faecd5 ;  /* 0xe4faecd500067882 */ /* 0x000fe20000000000 */
[----:B------:R-:W-:Y:S01]  /*6650*/  UMOV UR7, 0x3f1745cd ;  /* 0x3f1745cd00077882 */ /* 0x000fe20000000000 */
[----:B------:R-:W-:-:S05]  /*6660*/  DFMA R22, R26, -R18, R22 ;  /* 0x800000121a16722b */ /* 0x000fca0000000016 */
[----:B------:R-:W-:Y:S01]  /*6670*/  DFMA R28, R32, R28, UR6 ;  /* 0x00000006201c7e2b */ /* 0x000fe2000800001c */
[----:B------:R-:W-:Y:S01]  /*6680*/  UMOV UR6, 0x258a578b ;  /* 0x258a578b00067882 */ /* 0x000fe20000000000 */
[----:B------:R-:W-:Y:S01]  /*6690*/  UMOV UR7, 0x3f3c71c7 ;  /* 0x3f3c71c700077882 */ /* 0x000fe20000000000 */
[----:B------:R-:W-:Y:S02]  /*66a0*/  DMUL R22, R24, R22 ;  /* 0x0000001618167228 */ /* 0x000fe40000000000 */
[----:B------:R-:W-:-:S03]  /*66b0*/  DMUL R24, R18, R18 ;  /* 0x0000001212187228 */ /* 0x000fc60000000000 */
[----:B------:R-:W-:Y:S01]  /*66c0*/  DFMA R28, R32, R28, UR6 ;  /* 0x00000006201c7e2b */ /* 0x000fe2000800001c */
[----:B------:R-:W-:Y:S01]  /*66d0*/  UMOV UR6, 0x9242b910 ;  /* 0x9242b91000067882 */ /* 0x000fe20000000000 */
[----:B------:R-:W-:-:S03]  /*66e0*/  UMOV UR7, 0x3f624924 ;  /* 0x3f62492400077882 */ /* 0x000fc60000000000 */
[----:B------:R-:W-:Y:S02]  /*66f0*/  VIADD R31, R23, 0x100000 ;  /* 0x00100000171f7836 */ /* 0x000fe40000000000 */
[----:B------:R-:W-:Y:S01]  /*6700*/  IMAD.MOV.U32 R30, RZ, RZ, R22 ;  /* 0x000000ffff1e7224 */ /* 0x000fe200078e0016 */
[----:B------:R-:W-:Y:S01]  /*6710*/  DFMA R28, R32, R28, UR6 ;  /* 0x00000006201c7e2b */ /* 0x000fe2000800001c */
[----:B------:R-:W-:Y:S01]  /*6720*/  UMOV UR6, 0x99999dfb ;  /* 0x99999dfb00067882 */ /* 0x000fe20000000000 */
[----:B------:R-:W-:-:S06]  /*6730*/  UMOV UR7, 0x3f899999 ;  /* 0x3f89999900077882 */ /* 0x000fcc0000000000 */
[----:B------:R-:W-:Y:S01]  /*6740*/  DFMA R28, R32, R28, UR6 ;  /* 0x00000006201c7e2b */ /* 0x000fe2000800001c */
[----:B------:R-:W-:Y:S01]  /*6750*/  UMOV UR6, 0x55555555 ;  /* 0x5555555500067882 */ /* 0x000fe20000000000 */
[----:B------:R-:W-:-:S06]  /*6760*/  UMOV UR7, 0x3fb55555 ;  /* 0x3fb5555500077882 */ /* 0x000fcc0000000000 */
[----:B------:R-:W-:-:S08]  /*6770*/  DFMA R20, R32, R28, UR6 ;  /* 0x0000000620147e2b */ /* 0x000fd0000800001c */
[----:B------:R-:W-:Y:S01]  /*6780*/  DADD R26, -R20, UR6 ;  /* 0x00000006141a7e29 */ /* 0x000fe20008000100 */
[----:B------:R-:W-:Y:S01]  /*6790*/  UMOV UR6, 0xb9e7b0 ;  /* 0x00b9e7b000067882 */ /* 0x000fe20000000000 */
[----:B------:R-:W-:-:S06]  /*67a0*/  UMOV UR7, 0x3c46a4cb ;  /* 0x3c46a4cb00077882 */ /* 0x000fcc0000000000 */
[----:B------:R-:W-:Y:S02]  /*67b0*/  DFMA R26, R32, R28, R26 ;  /* 0x0000001c201a722b */ /* 0x000fe4000000001a */
[C---:B------:R-:W-:Y:S02]  /*67c0*/  DFMA R28, R18.reuse, R18, -R24 ;  /* 0x00000012121c722b */ /* 0x040fe40000000818 */
[----:B------:R-:W-:-:S06]  /*67d0*/  DMUL R32, R18, R24 ;  /* 0x0000001812207228 */ /* 0x000fcc0000000000 */
[----:B------:R-:W-:Y:S02]  /*67e0*/  DFMA R28, R18, R30, R28 ;  /* 0x0000001e121c722b */ /* 0x000fe4000000001c */
[----:B------:R-:W-:Y:S01]  /*67f0*/  DADD R30, R26, -UR6 ;  /* 0x800000061a1e7e29 */ /* 0x000fe20008000000 */
[----:B------:R-:W-:Y:S01]  /*6800*/  UMOV UR6, 0x80000000 ;  /* 0x8000000000067882 */ /* 0x000fe20000000000 */
[----:B------:R-:W-:Y:S01]  /*6810*/  DFMA R26, R18, R24, -R32 ;  /* 0x00000018121a722b */ /* 0x000fe20000000820 */
[----:B------:R-:W-:-:S07]  /*6820*/  UMOV UR7, 0x43300000 ;  /* 0x4330000000077882 */ /* 0x000fce0000000000 */
[----:B------:R-:W-:Y:S02]  /*6830*/  DFMA R26, R22, R24, R26 ;  /* 0x00000018161a722b */ /* 0x000fe4000000001a */
[----:B------:R-:W-:-:S06]  /*6840*/  DADD R24, R20, R30 ;  /* 0x0000000014187229 */ /* 0x000fcc000000001e */
[----:B------:R-:W-:Y:S02]  /*6850*/  DFMA R26, R18, R28, R26 ;  /* 0x0000001c121a722b */ /* 0x000fe4000000001a */
[----:B------:R-:W-:Y:S02]  /*6860*/  DADD R28, R20, -R24 ;  /* 0x00000000141c7229 */ /* 0x000fe40000000818 */
[----:B------:R-:W-:-:S06]  /*6870*/  DMUL R20, R24, R32 ;  /* 0x0000002018147228 */ /* 0x000fcc0000000000 */
[----:B------:R-:W-:Y:S02]  /*6880*/  DADD R30, R30, R28 ;  /* 0x000000001e1e7229 */ /* 0x000fe4000000001c */
[----:B------:R-:W-:-:S08]  /*6890*/  DFMA R28, R24, R32, -R20 ;  /* 0x00000020181c722b */ /* 0x000fd00000000814 */
[----:B------:R-:W-:-:S08]  /*68a0*/  DFMA R26, R24, R26, R28 ;  /* 0x0000001a181a722b */ /* 0x000fd0000000001c */
[----:B------:R-:W-:-:S08]  /*68b0*/  DFMA R30, R30, R32, R26 ;  /* 0x000000201e1e722b */ /* 0x000fd0000000001a */
[----:B------:R-:W-:-:S08]  /*68c0*/  DADD R26, R20, R30 ;  /* 0x00000000141a7229 */ /* 0x000fd0000000001e */
[--C-:B------:R-:W-:Y:S02]  /*68d0*/  DADD R24, R18, R26.reuse ;  /* 0x0000000012187229 */ /* 0x100fe4000000001a */
[----:B------:R-:W-:-:S06]  /*68e0*/  DADD R20, R20, -R26 ;  /* 0x0000000014147229 */ /* 0x000fcc000000081a */
[----:B------:R-:W-:Y:S02]  /*68f0*/  DADD R18, R18, -R24 ;  /* 0x0000000012127229 */ /* 0x000fe40000000818 */
[----:B------:R-:W-:-:S06]  /*6900*/  DADD R20, R30, R20 ;  /* 0x000000001e147229 */ /* 0x000fcc0000000014 */
[----:B------:R-:W-:-:S08]  /*6910*/  DADD R18, R26, R18 ;  /* 0x000000001a127229 */ /* 0x000fd00000000012 */
[----:B------:R-:W-:Y:S01]  /*6920*/  DADD R20, R20, R18 ;  /* 0x0000000014147229 */ /* 0x000fe20000000012 */
[C---:B------:R-:W-:Y:S02]  /*6930*/  VIADD R18, R40.reuse, 0xfffffc01 ;  /* 0xfffffc0128127836 */ /* 0x040fe40000000000 */
[----:B------:R-:W-:Y:S02]  /*6940*/  @P1 VIADD R18, R40, 0xfffffc02 ;  /* 0xfffffc0228121836 */ /* 0x000fe40000000000 */
[----:B------:R-:W-:-:S03]  /*6950*/  IMAD.MOV.U32 R19, RZ, RZ, 0x43300000 ;  /* 0x43300000ff137424 */ /* 0x000fc600078e00ff */
[----:B------:R-:W-:Y:S01]  /*6960*/  DADD R22, R22, R20 ;  /* 0x0000000016167229 */ /* 0x000fe20000000014 */
[----:B------:R-:W-:-:S06]  /*6970*/  LOP3.LUT R18, R18, 0x80000000, RZ, 0x3c, !PT ;  /* 0x8000000012127812 */ /* 0x000fcc00078e3cff */
[----:B------:R-:W-:Y:S01]  /*6980*/  DADD R20, R18, -UR6 ;  /* 0x8000000612147e29 */ /* 0x000fe20008000000 */
[----:B------:R-:W-:Y:S01]  /*6990*/  UMOV UR6, 0xfefa39ef ;  /* 0xfefa39ef00067882 */ /* 0x000fe20000000000 */
[----:B------:R-:W-:Y:S01]  /*69a0*/  DADD R26, R24, R22 ;  /* 0x00000000181a7229 */ /* 0x000fe20000000016 */
[----:B------:R-:W-:-:S07]  /*69b0*/  UMOV UR7, 0x3fe62e42 ;  /* 0x3fe62e4200077882 */ /* 0x000fce0000000000 */
[--C-:B------:R-:W-:Y:S01]  /*69c0*/  DFMA R18, R20, UR6, R26.reuse ;  /* 0x0000000614127c2b */ /* 0x100fe2000800001a */
[----:B------:R-:W-:Y:S01]  /*69d0*/  UMOV UR6, 0x3b39803f ;  /* 0x3b39803f00067882 */ /* 0x000fe20000000000 */
[----:B------:R-:W-:Y:S01]  /*69e0*/  DADD R28, R24, -R26 ;  /* 0x00000000181c7229 */ /* 0x000fe2000000081a */
[----:B------:R-:W-:-:S05]  /*69f0*/  UMOV UR7, 0x3c7abc9e ;  /* 0x3c7abc9e00077882 */ /* 0x000fca0000000000 */
[----:B------:R-:W-:Y:S02]  /*6a00*/  DFMA R24, R20, -UR10, R18 ;  /* 0x8000000a14187c2b */ /* 0x000fe40008000012 */
[----:B------:R-:W-:-:S06]  /*6a10*/  DADD R28, R22, R28 ;  /* 0x00000000161c7229 */ /* 0x000fcc000000001c */
[----:B------:R-:W-:-:S08]  /*6a20*/  DADD R24, -R26, R24 ;  /* 0x000000001a187229 */ /* 0x000fd00000000118 */
[----:B------:R-:W-:-:S08]  /*6a30*/  DADD R22, R28, -R24 ;  /* 0x000000001c167229 */ /* 0x000fd00000000818 */
[----:B------:R-:W-:Y:S01]  /*6a40*/  DFMA R22, R20, UR6, R22 ;  /* 0x0000000614167c2b */ /* 0x000fe20008000016 */
[----:B------:R-:W-:Y:S02]  /*6a50*/  USHF.L.U32 UR7, UR5, 0x1, URZ ;  /* 0x0000000105077899 */ /* 0x000fe400080006ff */
[----:B------:R-:W-:Y:S02]  /*6a60*/  ULOP3.LUT UR6, UR5, 0xff0fffff, URZ, 0xc0, !UPT ;  /* 0xff0fffff05067892 */ /* 0x000fe4000f8ec0ff */
[----:B------:R-:W-:-:S03]  /*6a70*/  UISETP.GT.U32.AND UP0, UPT, UR7, -0x2000001, UPT ;  /* 0xfdffffff0700788c */ /* 0x000fc6000bf04070 */
[----:B------:R-:W-:Y:S01]  /*6a80*/  DADD R20, R18, R22 ;  /* 0x0000000012147229 */ /* 0x000fe20000000016 */
[----:B------:R-:W-:-:S03]  /*6a90*/  USEL UR7, UR6, UR5, UP0 ;  /* 0x0000000506077287 */ /* 0x000fc60008000000 */
[----:B------:R-:W-:-:S04]  /*6aa0*/  UMOV UR6, UR4 ;  /* 0x0000000400067c82 */ /* 0x000fc80008000000 */
[----:B------:R-:W-:Y:S02]  /*6ab0*/  DADD R18, R18, -R20 ;  /* 0x0000000012127229 */ /* 0x000fe40000000814 */
[----:B------:R-:W-:-:S06]  /*6ac0*/  DMUL R24, R20, UR6 ;  /* 0x0000000614187c28 */ /* 0x000fcc0008000000 */
[----:B------:R-:W-:Y:S02]  /*6ad0*/  DADD R22, R22, R18 ;  /* 0x0000000016167229 */ /* 0x000fe40000000012 */
[----:B------:R-:W-:Y:S01]  /*6ae0*/  DFMA R20, R20, UR6, -R24 ;  /* 0x0000000614147c2b */ /* 0x000fe20008000818 */
[----:B------:R-:W-:Y:S02]  /*6af0*/  IMAD.MOV.U32 R18, RZ, RZ, 0x652b82fe ;  /* 0x652b82feff127424 */ /* 0x000fe400078e00ff */
[----:B------:R-:W-:-:S05]  /*6b00*/  IMAD.MOV.U32 R19, RZ, RZ, 0x3ff71547 ;  /* 0x3ff71547ff137424 */ /* 0x000fca00078e00ff */
[----:B------:R-:W-:Y:S01]  /*6b10*/  DFMA R22, R22, UR6, R20 ;  /* 0x0000000616167c2b */ /* 0x000fe20008000014 */
[----:B------:R-:W-:Y:S01]  /*6b20*/  UMOV UR6, 0x3b39803f ;  /* 0x3b39803f00067882 */ /* 0x000fe20000000000 */
[----:B------:R-:W-:-:S06]  /*6b30*/  UMOV UR7, 0x3c7abc9e ;  /* 0x3c7abc9e00077882 */ /* 0x000fcc0000000000 */
[----:B------:R-:W-:-:S08]  /*6b40*/  DADD R26, R24, R22 ;  /* 0x00000000181a7229 */ /* 0x000fd00000000016 */
[----:B------:R-:W-:Y:S02]  /*6b50*/  DFMA R18, R26, R18, 6.75539944105574400000e+15 ;  /* 0x433800001a12742b */ /* 0x000fe40000000012 */
[----:B------:R-:W-:Y:S01]  /*6b60*/  FSETP.GEU.AND P0, PT, |R27|, 4.1917929649353027344, PT ;  /* 0x4086232b1b00780b */ /* 0x000fe20003f0e200 */
[----:B------:R-:W-:-:S05]  /*6b70*/  DADD R24, R24, -R26 ;  /* 0x0000000018187229 */ /* 0x000fca000000081a */
[----:B------:R-:W-:-:S03]  /*6b80*/  DADD R20, R18, -6.75539944105574400000e+15 ;  /* 0xc338000012147429 */ /* 0x000fc60000000000 */
[----:B------:R-:W-:-:S05]  /*6b90*/  DADD R22, R22, R24 ;  /* 0x0000000016167229 */ /* 0x000fca0000000018 */
[----:B------:R-:W-:-:S08]  /*6ba0*/  DFMA R28, R20, -UR10, R26 ;  /* 0x8000000a141c7c2b */ /* 0x000fd0000800001a */
[----:B------:R-:W-:Y:S01]  /*6bb0*/  DFMA R28, R20, -UR6, R28 ;  /* 0x80000006141c7c2b */ /* 0x000fe2000800001c */
[----:B------:R-:W-:Y:S01]  /*6bc0*/  UMOV UR6, 0x69ce2bdf ;  /* 0x69ce2bdf00067882 */ /* 0x000fe20000000000 */
[----:B------:R-:W-:Y:S01]  /*6bd0*/  IMAD.MOV.U32 R20, RZ, RZ, -0x35dec16 ;  /* 0xfca213eaff147424 */ /* 0x000fe200078e00ff */
[----:B------:R-:W-:Y:S01]  /*6be0*/  UMOV UR7, 0x3e5ade15 ;  /* 0x3e5ade1500077882 */ /* 0x000fe20000000000 */
[----:B------:R-:W-:-:S06]  /*6bf0*/  IMAD.MOV.U32 R21, RZ, RZ, 0x3e928af3 ;  /* 0x3e928af3ff157424 */ /* 0x000fcc00078e00ff */
[----:B------:R-:W-:Y:S01]  /*6c00*/  DFMA R20, R28, UR6, R20 ;  /* 0x000000061c147c2b */ /* 0x000fe20008000014 */
[----:B------:R-:W-:Y:S01]  /*6c10*/  UMOV UR6, 0x62401315 ;  /* 0x6240131500067882 */ /* 0x000fe20000000000 */
[----:B------:R-:W-:-:S06]  /*6c20*/  UMOV UR7, 0x3ec71dee ;  /* 0x3ec71dee00077882 */ /* 0x000fcc0000000000 */
[----:B------:R-:W-:Y:S01]  /*6c30*/  DFMA R20, R28, R20, UR6 ;  /* 0x000000061c147e2b */ /* 0x000fe20008000014 */
        /* <DEDUP_REMOVED lines=20> */
[----:B------:R-:W-:-:S08]  /*6d80*/  DFMA R20, R28, R20, UR6 ;  /* 0x000000061c147e2b */ /* 0x000fd00008000014 */
[----:B------:R-:W-:-:S08]  /*6d90*/  DFMA R20, R28, R20, 1 ;  /* 0x3ff000001c14742b */ /* 0x000fd00000000014 */
[----:B------:R-:W-:-:S10]  /*6da0*/  DFMA R20, R28, R20, 1 ;  /* 0x3ff000001c14742b */ /* 0x000fd40000000014 */
[----:B------:R-:W-:Y:S02]  /*6db0*/  IMAD R25, R18, 0x100000, R21 ;  /* 0x0010000012197824 */ /* 0x000fe400078e0215 */
[----:B------:R-:W-:Y:S01]  /*6dc0*/  IMAD.MOV.U32 R24, RZ, RZ, R20 ;  /* 0x000000ffff187224 */ /* 0x000fe200078e0014 */
[----:B------:R-:W-:Y:S06]  /*6dd0*/  @!P0 BRA `(.L_x_108) ;  /* 0x0000000000308947 */ /* 0x000fec0003800000 */
[----:B------:R-:W-:Y:S01]  /*6de0*/  FSETP.GEU.AND P1, PT, |R27|, 4.2275390625, PT ;  /* 0x408748001b00780b */ /* 0x000fe20003f2e200 */
[C---:B------:R-:W-:Y:S02]  /*6df0*/  DADD R24, R26.reuse, +INF ;  /* 0x7ff000001a187429 */ /* 0x040fe40000000000 */
[----:B------:R-:W-:-:S08]  /*6e00*/  DSETP.GEU.AND P0, PT, R26, RZ, PT ;  /* 0x000000ff1a00722a */ /* 0x000fd00003f0e000 */
[----:B------:R-:W-:Y:S02]  /*6e10*/  FSEL R24, R24, RZ, P0 ;  /* 0x000000ff18187208 */ /* 0x000fe40000000000 */
[----:B------:R-:W-:Y:S02]  /*6e20*/  @!P1 LEA.HI R19, R18, R18, RZ, 0x1 ;  /* 0x0000001212139211 */ /* 0x000fe400078f08ff */
[----:B------:R-:W-:Y:S02]  /*6e30*/  FSEL R25, R25, RZ, P0 ;  /* 0x000000ff19197208 */ /* 0x000fe40000000000 */
[----:B------:R-:W-:-:S05]  /*6e40*/  @!P1 SHF.R.S32.HI R19, RZ, 0x1, R19 ;  /* 0x00000001ff139819 */ /* 0x000fca0000011413 */
[----:B------:R-:W-:Y:S02]  /*6e50*/  @!P1 IMAD.IADD R18, R18, 0x1, -R19 ;  /* 0x0000000112129824 */ /* 0x000fe400078e0a13 */
[----:B------:R-:W-:-:S03]  /*6e60*/  @!P1 IMAD R21, R19, 0x100000, R21 ;  /* 0x0010000013159824 */ /* 0x000fc600078e0215 */
[----:B------:R-:W-:Y:S01]  /*6e70*/  @!P1 LEA R19, R18, 0x3ff00000, 0x14 ;  /* 0x3ff0000012139811 */ /* 0x000fe200078ea0ff */
[----:B------:R-:W-:-:S06]  /*6e80*/  @!P1 IMAD.MOV.U32 R18, RZ, RZ, RZ ;  /* 0x000000ffff129224 */ /* 0x000fcc00078e00ff */
[----:B------:R-:W-:-:S11]  /*6e90*/  @!P1 DMUL R24, R20, R18 ;  /* 0x0000001214189228 */ /* 0x000fd60000000000 */
.L_x_108:
[----:B------:R-:W-:Y:S01]  /*6ea0*/  DFMA R22, R22, R24, R24 ;  /* 0x000000181616722b */ /* 0x000fe20000000018 */
[----:B------:R-:W-:Y:S01]  /*6eb0*/  IMAD.MOV.U32 R20, RZ, RZ, R4 ;  /* 0x000000ffff147224 */ /* 0x000fe200078e0004 */
[----:B------:R-:W-:Y:S01]  /*6ec0*/  DSETP.NEU.AND P0, PT, |R24|, +INF , PT ;  /* 0x7ff000001800742a */ /* 0x000fe20003f0d200 */
[----:B------:R-:W-:-:S07]  /*6ed0*/  IMAD.MOV.U32 R21, RZ, RZ, 0x0 ;  /* 0x00000000ff157424 */ /* 0x000fce00078e00ff */
[----:B------:R-:W-:Y:S02]  /*6ee0*/  FSEL R18, R24, R22, !P0 ;  /* 0x0000001618127208 */ /* 0x000fe40004000000 */
[----:B------:R-:W-:Y:S01]  /*6ef0*/  FSEL R19, R25, R23, !P0 ;  /* 0x0000001719137208 */ /* 0x000fe20004000000 */
[----:B------:R-:W-:Y:S06]  /*6f00*/  RET.REL.NODEC R20 `(_Z8rk4_stepiP5Stateff) ;  /* 0xffffff90143c7950 */ /* 0x000fec0003c3ffff */
.L_x_109:
[----:B------:R-:W-:-:S00]  /*6f10*/  BRA `(.L_x_109) ;  /* 0xfffffffc00fc7947 */ /* 0x000fc0000383ffff */
[----:B------:R-:W-:-:S00]  /*6f20*/  NOP ;  /* 0x0000000000007918 */ /* 0x000fc00000000000 */
        /* <DEDUP_REMOVED lines=13> */
.L_x_113:


//--------------------- .nv.global.init           --------------------------
	.section	.nv.global.init,"aw",@progbits
	.align	4
.nv.global.init:
	.type		__cudart_i2opi_f,@object
	.size		__cudart_i2opi_f,(.L_0 - __cudart_i2opi_f)
__cudart_i2opi_f:
        /*0000*/ 	.byte	0x41, 0x90, 0x43, 0x3c, 0x99, 0x95, 0x62, 0xdb, 0xc0, 0xdd, 0x34, 0xf5, 0xd1, 0x57, 0x27, 0xfc
        /*0010*/ 	.byte	0x29, 0x15, 0x44, 0x4e, 0x6e, 0x83, 0xf9, 0xa2
.L_0:


//--------------------- .nv.shared.reserved.0     --------------------------
	.section	.nv.shared.reserved.0,"aw",@nobits
	.weak		__nv_reservedSMEM_offset_0_alias
	.size		__nv_reservedSMEM_offset_0_alias, 0, 64
	.other		__nv_reservedSMEM_offset_0_alias,@"STO_CUDA_RESERVED_SHARED STV_DEFAULT"
__nv_reservedSMEM_offset_0_alias:
	.zero		0
	.zero		64


//--------------------- .nv.constant0._Z8rk4_stepiP5Stateff --------------------------
	.section	.nv.constant0._Z8rk4_stepiP5Stateff,"a",@progbits
	.sectionflags	@""
	.align	4
.nv.constant0._Z8rk4_stepiP5Stateff:
	.zero		920


//--------------------- SYMBOLS --------------------------

	.type		.nv.reservedSmem.offset0,@object
	.size		.nv.reservedSmem.offset0,0x4
